//
// Generated by NVIDIA NVVM Compiler
//
// Compiler Build ID: CL-36424714
// Cuda compilation tools, release 13.0, V13.0.88
// Based on NVVM 20.0.0
//

.version 9.0
.target sm_100
.address_size 64

	// .globl	agentic_cosine_similarity_kernel
.extern .shared .align 16 .b8 shared_similarities[];

.visible .entry agentic_cosine_similarity_kernel(
	.param .u64 .ptr .align 1 agentic_cosine_similarity_kernel_param_0,
	.param .u64 .ptr .align 1 agentic_cosine_similarity_kernel_param_1,
	.param .u64 .ptr .align 1 agentic_cosine_similarity_kernel_param_2,
	.param .u64 .ptr .align 1 agentic_cosine_similarity_kernel_param_3,
	.param .u32 agentic_cosine_similarity_kernel_param_4,
	.param .u32 agentic_cosine_similarity_kernel_param_5
)
{
	.reg .pred 	%p<16>;
	.reg .b32 	%r<62>;
	.reg .b32 	%f<228>;
	.reg .b64 	%rd<44>;

	ld.param.u64 	%rd12, [agentic_cosine_similarity_kernel_param_0];
	ld.param.u64 	%rd13, [agentic_cosine_similarity_kernel_param_1];
	ld.param.u64 	%rd11, [agentic_cosine_similarity_kernel_param_3];
	ld.param.u32 	%r32, [agentic_cosine_similarity_kernel_param_4];
	ld.param.u32 	%r31, [agentic_cosine_similarity_kernel_param_5];
	cvta.to.global.u64 	%rd1, %rd13;
	cvta.to.global.u64 	%rd2, %rd12;
	mov.u32 	%r33, %ctaid.x;
	mov.u32 	%r34, %ntid.x;
	mov.u32 	%r35, %tid.x;
	mad.lo.s32 	%r1, %r33, %r34, %r35;
	setp.ge.s32 	%p1, %r1, %r32;
	@%p1 bra 	$L__BB0_20;
	setp.lt.s32 	%p2, %r31, 4;
	mov.b32 	%r59, 0;
	mov.f32 	%f225, 0f00000000;
	mov.f32 	%f226, %f225;
	mov.f32 	%f227, %f225;
	@%p2 bra 	$L__BB0_7;
	mul.lo.s32 	%r2, %r31, %r1;
	add.s32 	%r3, %r31, -4;
	setp.lt.u32 	%p3, %r3, 4;
	mov.f32 	%f227, 0f00000000;
	mov.b32 	%r55, 0;
	mov.f32 	%f226, %f227;
	mov.f32 	%f225, %f227;
	@%p3 bra 	$L__BB0_5;
	shr.u32 	%r39, %r3, 2;
	add.s32 	%r40, %r39, 1;
	and.b32  	%r41, %r40, 2147483646;
	neg.s32 	%r54, %r41;
	add.s64 	%rd42, %rd1, 16;
	mov.f32 	%f227, 0f00000000;
	mov.b32 	%r55, 0;
	mov.u32 	%r53, %r2;
$L__BB0_4:
	mul.wide.s32 	%rd14, %r53, 4;
	add.s64 	%rd15, %rd2, %rd14;
	ld.global.f32 	%f59, [%rd15];
	ld.global.f32 	%f60, [%rd15+4];
	ld.global.f32 	%f61, [%rd15+8];
	ld.global.f32 	%f62, [%rd15+12];
	ld.global.f32 	%f63, [%rd42+-16];
	ld.global.f32 	%f64, [%rd42+-12];
	ld.global.f32 	%f65, [%rd42+-8];
	ld.global.f32 	%f66, [%rd42+-4];
	mul.f32 	%f67, %f60, %f64;
	fma.rn.f32 	%f68, %f59, %f63, %f67;
	fma.rn.f32 	%f69, %f61, %f65, %f68;
	fma.rn.f32 	%f70, %f62, %f66, %f69;
	add.f32 	%f71, %f225, %f70;
	mul.f32 	%f72, %f60, %f60;
	fma.rn.f32 	%f73, %f59, %f59, %f72;
	fma.rn.f32 	%f74, %f61, %f61, %f73;
	fma.rn.f32 	%f75, %f62, %f62, %f74;
	add.f32 	%f76, %f226, %f75;
	mul.f32 	%f77, %f64, %f64;
	fma.rn.f32 	%f78, %f63, %f63, %f77;
	fma.rn.f32 	%f79, %f65, %f65, %f78;
	fma.rn.f32 	%f80, %f66, %f66, %f79;
	add.f32 	%f81, %f227, %f80;
	ld.global.f32 	%f82, [%rd15+16];
	ld.global.f32 	%f83, [%rd15+20];
	ld.global.f32 	%f84, [%rd15+24];
	ld.global.f32 	%f85, [%rd15+28];
	ld.global.f32 	%f86, [%rd42];
	ld.global.f32 	%f87, [%rd42+4];
	ld.global.f32 	%f88, [%rd42+8];
	ld.global.f32 	%f89, [%rd42+12];
	mul.f32 	%f90, %f83, %f87;
	fma.rn.f32 	%f91, %f82, %f86, %f90;
	fma.rn.f32 	%f92, %f84, %f88, %f91;
	fma.rn.f32 	%f93, %f85, %f89, %f92;
	add.f32 	%f225, %f71, %f93;
	mul.f32 	%f94, %f83, %f83;
	fma.rn.f32 	%f95, %f82, %f82, %f94;
	fma.rn.f32 	%f96, %f84, %f84, %f95;
	fma.rn.f32 	%f97, %f85, %f85, %f96;
	add.f32 	%f226, %f76, %f97;
	mul.f32 	%f98, %f87, %f87;
	fma.rn.f32 	%f99, %f86, %f86, %f98;
	fma.rn.f32 	%f100, %f88, %f88, %f99;
	fma.rn.f32 	%f101, %f89, %f89, %f100;
	add.f32 	%f227, %f81, %f101;
	add.s32 	%r55, %r55, 8;
	add.s32 	%r54, %r54, 2;
	add.s32 	%r53, %r53, 8;
	add.s64 	%rd42, %rd42, 32;
	setp.eq.s32 	%p4, %r54, 0;
	@%p4 bra 	$L__BB0_5;
	bra.uni 	$L__BB0_4;
$L__BB0_5:
	and.b32  	%r42, %r3, -4;
	add.s32 	%r59, %r42, 4;
	and.b32  	%r43, %r3, 4;
	setp.ne.s32 	%p5, %r43, 0;
	@%p5 bra 	$L__BB0_7;
	add.s32 	%r44, %r55, %r2;
	mul.wide.s32 	%rd16, %r44, 4;
	add.s64 	%rd17, %rd2, %rd16;
	ld.global.f32 	%f102, [%rd17];
	ld.global.f32 	%f103, [%rd17+4];
	ld.global.f32 	%f104, [%rd17+8];
	ld.global.f32 	%f105, [%rd17+12];
	mul.wide.u32 	%rd18, %r55, 4;
	add.s64 	%rd19, %rd1, %rd18;
	ld.global.f32 	%f106, [%rd19];
	ld.global.f32 	%f107, [%rd19+4];
	ld.global.f32 	%f108, [%rd19+8];
	ld.global.f32 	%f109, [%rd19+12];
	mul.f32 	%f110, %f103, %f107;
	fma.rn.f32 	%f111, %f102, %f106, %f110;
	fma.rn.f32 	%f112, %f104, %f108, %f111;
	fma.rn.f32 	%f113, %f105, %f109, %f112;
	add.f32 	%f225, %f225, %f113;
	mul.f32 	%f114, %f103, %f103;
	fma.rn.f32 	%f115, %f102, %f102, %f114;
	fma.rn.f32 	%f116, %f104, %f104, %f115;
	fma.rn.f32 	%f117, %f105, %f105, %f116;
	add.f32 	%f226, %f226, %f117;
	mul.f32 	%f118, %f107, %f107;
	fma.rn.f32 	%f119, %f106, %f106, %f118;
	fma.rn.f32 	%f120, %f108, %f108, %f119;
	fma.rn.f32 	%f121, %f109, %f109, %f120;
	add.f32 	%f227, %f227, %f121;
$L__BB0_7:
	setp.ge.s32 	%p6, %r59, %r31;
	@%p6 bra 	$L__BB0_19;
	mul.lo.s32 	%r8, %r31, %r1;
	sub.s32 	%r9, %r31, %r59;
	and.b32  	%r10, %r9, 7;
	sub.s32 	%r45, %r59, %r31;
	setp.gt.u32 	%p7, %r45, -8;
	@%p7 bra 	$L__BB0_11;
	and.b32  	%r46, %r9, -8;
	neg.s32 	%r57, %r46;
	add.s64 	%rd4, %rd2, 16;
	add.s32 	%r56, %r59, %r8;
	mul.wide.u32 	%rd20, %r59, 4;
	add.s64 	%rd21, %rd20, %rd1;
	add.s64 	%rd43, %rd21, 16;
$L__BB0_10:
	.pragma "nounroll";
	mul.wide.s32 	%rd22, %r56, 4;
	add.s64 	%rd23, %rd4, %rd22;
	ld.global.f32 	%f123, [%rd23+-16];
	ld.global.f32 	%f124, [%rd43+-16];
	fma.rn.f32 	%f125, %f123, %f124, %f225;
	fma.rn.f32 	%f126, %f123, %f123, %f226;
	fma.rn.f32 	%f127, %f124, %f124, %f227;
	ld.global.f32 	%f128, [%rd23+-12];
	ld.global.f32 	%f129, [%rd43+-12];
	fma.rn.f32 	%f130, %f128, %f129, %f125;
	fma.rn.f32 	%f131, %f128, %f128, %f126;
	fma.rn.f32 	%f132, %f129, %f129, %f127;
	ld.global.f32 	%f133, [%rd23+-8];
	ld.global.f32 	%f134, [%rd43+-8];
	fma.rn.f32 	%f135, %f133, %f134, %f130;
	fma.rn.f32 	%f136, %f133, %f133, %f131;
	fma.rn.f32 	%f137, %f134, %f134, %f132;
	ld.global.f32 	%f138, [%rd23+-4];
	ld.global.f32 	%f139, [%rd43+-4];
	fma.rn.f32 	%f140, %f138, %f139, %f135;
	fma.rn.f32 	%f141, %f138, %f138, %f136;
	fma.rn.f32 	%f142, %f139, %f139, %f137;
	ld.global.f32 	%f143, [%rd23];
	ld.global.f32 	%f144, [%rd43];
	fma.rn.f32 	%f145, %f143, %f144, %f140;
	fma.rn.f32 	%f146, %f143, %f143, %f141;
	fma.rn.f32 	%f147, %f144, %f144, %f142;
	ld.global.f32 	%f148, [%rd23+4];
	ld.global.f32 	%f149, [%rd43+4];
	fma.rn.f32 	%f150, %f148, %f149, %f145;
	fma.rn.f32 	%f151, %f148, %f148, %f146;
	fma.rn.f32 	%f152, %f149, %f149, %f147;
	ld.global.f32 	%f153, [%rd23+8];
	ld.global.f32 	%f154, [%rd43+8];
	fma.rn.f32 	%f155, %f153, %f154, %f150;
	fma.rn.f32 	%f156, %f153, %f153, %f151;
	fma.rn.f32 	%f157, %f154, %f154, %f152;
	ld.global.f32 	%f158, [%rd23+12];
	ld.global.f32 	%f159, [%rd43+12];
	fma.rn.f32 	%f225, %f158, %f159, %f155;
	fma.rn.f32 	%f226, %f158, %f158, %f156;
	fma.rn.f32 	%f227, %f159, %f159, %f157;
	add.s32 	%r59, %r59, 8;
	add.s32 	%r57, %r57, 8;
	add.s32 	%r56, %r56, 8;
	add.s64 	%rd43, %rd43, 32;
	setp.ne.s32 	%p8, %r57, 0;
	@%p8 bra 	$L__BB0_10;
$L__BB0_11:
	setp.eq.s32 	%p9, %r10, 0;
	@%p9 bra 	$L__BB0_19;
	and.b32  	%r26, %r9, 3;
	setp.lt.u32 	%p10, %r10, 4;
	@%p10 bra 	$L__BB0_14;
	add.s32 	%r47, %r59, %r8;
	mul.wide.s32 	%rd24, %r47, 4;
	add.s64 	%rd25, %rd2, %rd24;
	ld.global.f32 	%f161, [%rd25];
	mul.wide.u32 	%rd26, %r59, 4;
	add.s64 	%rd27, %rd1, %rd26;
	ld.global.f32 	%f162, [%rd27];
	fma.rn.f32 	%f163, %f161, %f162, %f225;
	fma.rn.f32 	%f164, %f161, %f161, %f226;
	fma.rn.f32 	%f165, %f162, %f162, %f227;
	ld.global.f32 	%f166, [%rd25+4];
	ld.global.f32 	%f167, [%rd27+4];
	fma.rn.f32 	%f168, %f166, %f167, %f163;
	fma.rn.f32 	%f169, %f166, %f166, %f164;
	fma.rn.f32 	%f170, %f167, %f167, %f165;
	ld.global.f32 	%f171, [%rd25+8];
	ld.global.f32 	%f172, [%rd27+8];
	fma.rn.f32 	%f173, %f171, %f172, %f168;
	fma.rn.f32 	%f174, %f171, %f171, %f169;
	fma.rn.f32 	%f175, %f172, %f172, %f170;
	ld.global.f32 	%f176, [%rd25+12];
	ld.global.f32 	%f177, [%rd27+12];
	fma.rn.f32 	%f225, %f176, %f177, %f173;
	fma.rn.f32 	%f226, %f176, %f176, %f174;
	fma.rn.f32 	%f227, %f177, %f177, %f175;
	add.s32 	%r59, %r59, 4;
$L__BB0_14:
	setp.eq.s32 	%p11, %r26, 0;
	@%p11 bra 	$L__BB0_19;
	setp.eq.s32 	%p12, %r26, 1;
	@%p12 bra 	$L__BB0_17;
	add.s32 	%r48, %r59, %r8;
	mul.wide.s32 	%rd28, %r48, 4;
	add.s64 	%rd29, %rd2, %rd28;
	ld.global.f32 	%f179, [%rd29];
	mul.wide.u32 	%rd30, %r59, 4;
	add.s64 	%rd31, %rd1, %rd30;
	ld.global.f32 	%f180, [%rd31];
	fma.rn.f32 	%f181, %f179, %f180, %f225;
	fma.rn.f32 	%f182, %f179, %f179, %f226;
	fma.rn.f32 	%f183, %f180, %f180, %f227;
	ld.global.f32 	%f184, [%rd29+4];
	ld.global.f32 	%f185, [%rd31+4];
	fma.rn.f32 	%f225, %f184, %f185, %f181;
	fma.rn.f32 	%f226, %f184, %f184, %f182;
	fma.rn.f32 	%f227, %f185, %f185, %f183;
	add.s32 	%r59, %r59, 2;
$L__BB0_17:
	and.b32  	%r49, %r9, 1;
	setp.eq.b32 	%p13, %r49, 1;
	not.pred 	%p14, %p13;
	@%p14 bra 	$L__BB0_19;
	add.s32 	%r50, %r59, %r8;
	mul.wide.s32 	%rd32, %r50, 4;
	add.s64 	%rd33, %rd2, %rd32;
	ld.global.f32 	%f186, [%rd33];
	mul.wide.u32 	%rd34, %r59, 4;
	add.s64 	%rd35, %rd1, %rd34;
	ld.global.f32 	%f187, [%rd35];
	fma.rn.f32 	%f225, %f186, %f187, %f225;
	fma.rn.f32 	%f226, %f186, %f186, %f226;
	fma.rn.f32 	%f227, %f187, %f187, %f227;
$L__BB0_19:
	ld.param.u64 	%rd41, [agentic_cosine_similarity_kernel_param_2];
	mul.f32 	%f188, %f226, %f227;
	sqrt.rn.f32 	%f189, %f188;
	setp.gt.f32 	%p15, %f189, 0f322BCC77;
	div.rn.f32 	%f190, %f225, %f189;
	selp.f32 	%f191, %f190, 0f00000000, %p15;
	cvta.to.global.u64 	%rd36, %rd41;
	mul.wide.s32 	%rd37, %r1, 4;
	add.s64 	%rd38, %rd36, %rd37;
	st.global.f32 	[%rd38], %f191;
	cvta.to.global.u64 	%rd39, %rd11;
	add.s64 	%rd40, %rd39, %rd37;
	st.global.u32 	[%rd40], %r1;
$L__BB0_20:
	ret;

}
	// .globl	agentic_batch_similarity_kernel
.visible .entry agentic_batch_similarity_kernel(
	.param .u64 .ptr .align 1 agentic_batch_similarity_kernel_param_0,
	.param .u64 .ptr .align 1 agentic_batch_similarity_kernel_param_1,
	.param .u64 .ptr .align 1 agentic_batch_similarity_kernel_param_2,
	.param .u64 .ptr .align 1 agentic_batch_similarity_kernel_param_3,
	.param .u32 agentic_batch_similarity_kernel_param_4,
	.param .u32 agentic_batch_similarity_kernel_param_5,
	.param .u32 agentic_batch_similarity_kernel_param_6
)
{
	.reg .pred 	%p<14>;
	.reg .b32 	%r<38>;
	.reg .b32 	%f<138>;
	.reg .b64 	%rd<43>;

	ld.param.u64 	%rd9, [agentic_batch_similarity_kernel_param_0];
	ld.param.u64 	%rd10, [agentic_batch_similarity_kernel_param_1];
	ld.param.u64 	%rd7, [agentic_batch_similarity_kernel_param_2];
	ld.param.u64 	%rd8, [agentic_batch_similarity_kernel_param_3];
	ld.param.u32 	%r18, [agentic_batch_similarity_kernel_param_4];
	ld.param.u32 	%r20, [agentic_batch_similarity_kernel_param_5];
	ld.param.u32 	%r19, [agentic_batch_similarity_kernel_param_6];
	cvta.to.global.u64 	%rd1, %rd10;
	cvta.to.global.u64 	%rd2, %rd9;
	mov.u32 	%r21, %ctaid.x;
	mov.u32 	%r22, %ntid.x;
	mov.u32 	%r23, %tid.x;
	mad.lo.s32 	%r1, %r21, %r22, %r23;
	mov.u32 	%r2, %ctaid.y;
	setp.ge.s32 	%p1, %r1, %r18;
	setp.ge.s32 	%p2, %r2, %r20;
	or.pred  	%p3, %p1, %p2;
	@%p3 bra 	$L__BB1_15;
	setp.lt.s32 	%p4, %r19, 1;
	mov.f32 	%f133, 0f00000000;
	mov.f32 	%f137, %f133;
	@%p4 bra 	$L__BB1_14;
	mul.lo.s32 	%r3, %r19, %r1;
	mul.lo.s32 	%r4, %r19, %r2;
	and.b32  	%r5, %r19, 7;
	setp.lt.u32 	%p5, %r19, 8;
	mov.f32 	%f135, 0f00000000;
	mov.b32 	%r36, 0;
	mov.f32 	%f134, %f135;
	mov.f32 	%f133, %f135;
	@%p5 bra 	$L__BB1_5;
	and.b32  	%r36, %r19, 2147483640;
	neg.s32 	%r34, %r36;
	add.s64 	%rd3, %rd2, 16;
	mul.wide.u32 	%rd11, %r4, 4;
	add.s64 	%rd12, %rd11, %rd1;
	add.s64 	%rd42, %rd12, 16;
	mov.f32 	%f135, 0f00000000;
	mov.u32 	%r33, %r3;
$L__BB1_4:
	.pragma "nounroll";
	mul.wide.s32 	%rd13, %r33, 4;
	add.s64 	%rd14, %rd3, %rd13;
	ld.global.f32 	%f44, [%rd14+-16];
	ld.global.f32 	%f45, [%rd42+-16];
	fma.rn.f32 	%f46, %f44, %f45, %f133;
	fma.rn.f32 	%f47, %f44, %f44, %f134;
	fma.rn.f32 	%f48, %f45, %f45, %f135;
	ld.global.f32 	%f49, [%rd14+-12];
	ld.global.f32 	%f50, [%rd42+-12];
	fma.rn.f32 	%f51, %f49, %f50, %f46;
	fma.rn.f32 	%f52, %f49, %f49, %f47;
	fma.rn.f32 	%f53, %f50, %f50, %f48;
	ld.global.f32 	%f54, [%rd14+-8];
	ld.global.f32 	%f55, [%rd42+-8];
	fma.rn.f32 	%f56, %f54, %f55, %f51;
	fma.rn.f32 	%f57, %f54, %f54, %f52;
	fma.rn.f32 	%f58, %f55, %f55, %f53;
	ld.global.f32 	%f59, [%rd14+-4];
	ld.global.f32 	%f60, [%rd42+-4];
	fma.rn.f32 	%f61, %f59, %f60, %f56;
	fma.rn.f32 	%f62, %f59, %f59, %f57;
	fma.rn.f32 	%f63, %f60, %f60, %f58;
	ld.global.f32 	%f64, [%rd14];
	ld.global.f32 	%f65, [%rd42];
	fma.rn.f32 	%f66, %f64, %f65, %f61;
	fma.rn.f32 	%f67, %f64, %f64, %f62;
	fma.rn.f32 	%f68, %f65, %f65, %f63;
	ld.global.f32 	%f69, [%rd14+4];
	ld.global.f32 	%f70, [%rd42+4];
	fma.rn.f32 	%f71, %f69, %f70, %f66;
	fma.rn.f32 	%f72, %f69, %f69, %f67;
	fma.rn.f32 	%f73, %f70, %f70, %f68;
	ld.global.f32 	%f74, [%rd14+8];
	ld.global.f32 	%f75, [%rd42+8];
	fma.rn.f32 	%f76, %f74, %f75, %f71;
	fma.rn.f32 	%f77, %f74, %f74, %f72;
	fma.rn.f32 	%f78, %f75, %f75, %f73;
	ld.global.f32 	%f79, [%rd14+12];
	ld.global.f32 	%f80, [%rd42+12];
	fma.rn.f32 	%f133, %f79, %f80, %f76;
	fma.rn.f32 	%f134, %f79, %f79, %f77;
	fma.rn.f32 	%f135, %f80, %f80, %f78;
	add.s32 	%r34, %r34, 8;
	add.s32 	%r33, %r33, 8;
	add.s64 	%rd42, %rd42, 32;
	setp.ne.s32 	%p6, %r34, 0;
	@%p6 bra 	$L__BB1_4;
$L__BB1_5:
	setp.eq.s32 	%p7, %r5, 0;
	@%p7 bra 	$L__BB1_13;
	and.b32  	%r13, %r19, 3;
	setp.lt.u32 	%p8, %r5, 4;
	@%p8 bra 	$L__BB1_8;
	add.s32 	%r25, %r36, %r3;
	mul.wide.s32 	%rd15, %r25, 4;
	add.s64 	%rd16, %rd2, %rd15;
	ld.global.f32 	%f82, [%rd16];
	add.s32 	%r26, %r36, %r4;
	mul.wide.u32 	%rd17, %r26, 4;
	add.s64 	%rd18, %rd1, %rd17;
	ld.global.f32 	%f83, [%rd18];
	fma.rn.f32 	%f84, %f82, %f83, %f133;
	fma.rn.f32 	%f85, %f82, %f82, %f134;
	fma.rn.f32 	%f86, %f83, %f83, %f135;
	ld.global.f32 	%f87, [%rd16+4];
	cvt.u64.u32 	%rd19, %r4;
	cvt.u64.u32 	%rd20, %r36;
	add.s64 	%rd21, %rd20, %rd19;
	shl.b64 	%rd22, %rd21, 2;
	add.s64 	%rd23, %rd1, %rd22;
	ld.global.f32 	%f88, [%rd23+4];
	fma.rn.f32 	%f89, %f87, %f88, %f84;
	fma.rn.f32 	%f90, %f87, %f87, %f85;
	fma.rn.f32 	%f91, %f88, %f88, %f86;
	ld.global.f32 	%f92, [%rd16+8];
	ld.global.f32 	%f93, [%rd23+8];
	fma.rn.f32 	%f94, %f92, %f93, %f89;
	fma.rn.f32 	%f95, %f92, %f92, %f90;
	fma.rn.f32 	%f96, %f93, %f93, %f91;
	ld.global.f32 	%f97, [%rd16+12];
	ld.global.f32 	%f98, [%rd23+12];
	fma.rn.f32 	%f133, %f97, %f98, %f94;
	fma.rn.f32 	%f134, %f97, %f97, %f95;
	fma.rn.f32 	%f135, %f98, %f98, %f96;
	add.s32 	%r36, %r36, 4;
$L__BB1_8:
	setp.eq.s32 	%p9, %r13, 0;
	@%p9 bra 	$L__BB1_13;
	setp.eq.s32 	%p10, %r13, 1;
	@%p10 bra 	$L__BB1_11;
	add.s32 	%r27, %r36, %r3;
	mul.wide.s32 	%rd24, %r27, 4;
	add.s64 	%rd25, %rd2, %rd24;
	ld.global.f32 	%f100, [%rd25];
	add.s32 	%r28, %r36, %r4;
	mul.wide.u32 	%rd26, %r28, 4;
	add.s64 	%rd27, %rd1, %rd26;
	ld.global.f32 	%f101, [%rd27];
	fma.rn.f32 	%f102, %f100, %f101, %f133;
	fma.rn.f32 	%f103, %f100, %f100, %f134;
	fma.rn.f32 	%f104, %f101, %f101, %f135;
	ld.global.f32 	%f105, [%rd25+4];
	cvt.u64.u32 	%rd28, %r4;
	cvt.u64.u32 	%rd29, %r36;
	add.s64 	%rd30, %rd29, %rd28;
	shl.b64 	%rd31, %rd30, 2;
	add.s64 	%rd32, %rd1, %rd31;
	ld.global.f32 	%f106, [%rd32+4];
	fma.rn.f32 	%f133, %f105, %f106, %f102;
	fma.rn.f32 	%f134, %f105, %f105, %f103;
	fma.rn.f32 	%f135, %f106, %f106, %f104;
	add.s32 	%r36, %r36, 2;
$L__BB1_11:
	and.b32  	%r29, %r19, 1;
	setp.eq.b32 	%p11, %r29, 1;
	not.pred 	%p12, %p11;
	@%p12 bra 	$L__BB1_13;
	add.s32 	%r30, %r36, %r3;
	mul.wide.s32 	%rd33, %r30, 4;
	add.s64 	%rd34, %rd2, %rd33;
	ld.global.f32 	%f107, [%rd34];
	add.s32 	%r31, %r36, %r4;
	mul.wide.u32 	%rd35, %r31, 4;
	add.s64 	%rd36, %rd1, %rd35;
	ld.global.f32 	%f108, [%rd36];
	fma.rn.f32 	%f133, %f107, %f108, %f133;
	fma.rn.f32 	%f134, %f107, %f107, %f134;
	fma.rn.f32 	%f135, %f108, %f108, %f135;
$L__BB1_13:
	mul.f32 	%f137, %f134, %f135;
$L__BB1_14:
	sqrt.rn.f32 	%f109, %f137;
	setp.gt.f32 	%p13, %f109, 0f322BCC77;
	div.rn.f32 	%f110, %f133, %f109;
	selp.f32 	%f111, %f110, 0f00000000, %p13;
	mad.lo.s32 	%r32, %r18, %r2, %r1;
	cvta.to.global.u64 	%rd37, %rd7;
	mul.wide.s32 	%rd38, %r32, 4;
	add.s64 	%rd39, %rd37, %rd38;
	st.global.f32 	[%rd39], %f111;
	cvta.to.global.u64 	%rd40, %rd8;
	add.s64 	%rd41, %rd40, %rd38;
	st.global.u32 	[%rd41], %r1;
$L__BB1_15:
	ret;

}
	// .globl	select_top_k_kernel
.visible .entry select_top_k_kernel(
	.param .u64 .ptr .align 1 select_top_k_kernel_param_0,
	.param .u64 .ptr .align 1 select_top_k_kernel_param_1,
	.param .u64 .ptr .align 1 select_top_k_kernel_param_2,
	.param .u64 .ptr .align 1 select_top_k_kernel_param_3,
	.param .u32 select_top_k_kernel_param_4,
	.param .u32 select_top_k_kernel_param_5
)
{
	.reg .pred 	%p<46>;
	.reg .b32 	%r<152>;
	.reg .b32 	%f<84>;
	.reg .b64 	%rd<15>;

	ld.param.u64 	%rd3, [select_top_k_kernel_param_0];
	ld.param.u64 	%rd4, [select_top_k_kernel_param_1];
	ld.param.u64 	%rd5, [select_top_k_kernel_param_2];
	ld.param.u64 	%rd6, [select_top_k_kernel_param_3];
	ld.param.u32 	%r40, [select_top_k_kernel_param_4];
	ld.param.u32 	%r41, [select_top_k_kernel_param_5];
	cvta.to.global.u64 	%rd1, %rd6;
	cvta.to.global.u64 	%rd2, %rd5;
	mov.u32 	%r1, %tid.x;
	setp.ge.s32 	%p1, %r1, %r40;
	@%p1 bra 	$L__BB2_2;
	cvta.to.global.u64 	%rd7, %rd3;
	cvta.to.global.u64 	%rd8, %rd4;
	mul.wide.u32 	%rd9, %r1, 4;
	add.s64 	%rd10, %rd7, %rd9;
	ld.global.f32 	%f16, [%rd10];
	shl.b32 	%r47, %r1, 2;
	mov.u32 	%r48, shared_similarities;
	add.s32 	%r49, %r48, %r47;
	st.shared.f32 	[%r49], %f16;
	add.s64 	%rd11, %rd8, %rd9;
	ld.global.u32 	%r137, [%rd11];
	bra.uni 	$L__BB2_3;
$L__BB2_2:
	shl.b32 	%r43, %r1, 2;
	mov.u32 	%r44, shared_similarities;
	add.s32 	%r45, %r44, %r43;
	mov.b32 	%r46, -1082130432;
	st.shared.u32 	[%r45], %r46;
	mov.b32 	%r137, -1;
$L__BB2_3:
	mov.u32 	%r50, %ntid.x;
	shl.b32 	%r51, %r50, 2;
	mov.u32 	%r52, shared_similarities;
	add.s32 	%r4, %r52, %r51;
	shl.b32 	%r53, %r1, 2;
	add.s32 	%r54, %r4, %r53;
	st.shared.u32 	[%r54], %r137;
	bar.sync 	0;
	setp.ne.s32 	%p2, %r1, 0;
	@%p2 bra 	$L__BB2_24;
	min.s32 	%r55, %r41, %r40;
	setp.lt.s32 	%p3, %r55, 1;
	@%p3 bra 	$L__BB2_24;
	setp.lt.u32 	%p4, %r40, 2;
	@%p4 bra 	$L__BB2_23;
	add.s32 	%r59, %r40, -1;
	add.s32 	%r5, %r40, -2;
	add.s32 	%r60, %r40, 15;
	and.b32  	%r61, %r60, 15;
	add.s32 	%r6, %r61, -1;
	add.s32 	%r62, %r40, 7;
	and.b32  	%r63, %r62, 7;
	add.s32 	%r7, %r63, -1;
	and.b32  	%r8, %r59, 15;
	and.b32  	%r9, %r59, -16;
	and.b32  	%r10, %r60, 7;
	and.b32  	%r11, %r62, 3;
	min.u32 	%r12, %r41, %r40;
	mov.b32 	%r138, 0;
$L__BB2_7:
	setp.lt.u32 	%p5, %r5, 15;
	mov.b32 	%r151, 0;
	mov.b32 	%r146, 1;
	ld.shared.f32 	%f83, [shared_similarities];
	@%p5 bra 	$L__BB2_11;
	add.s32 	%r139, %r52, 32;
	mov.b32 	%r140, 0;
	mov.u32 	%r151, %r140;
$L__BB2_9:
	.pragma "nounroll";
	add.s32 	%r70, %r140, 1;
	ld.shared.f32 	%f19, [%r139+-28];
	setp.gt.f32 	%p6, %f19, %f83;
	selp.b32 	%r71, %r70, %r151, %p6;
	selp.f32 	%f20, %f19, %f83, %p6;
	ld.shared.v2.f32 	{%f21, %f22}, [%r139+-24];
	setp.gt.f32 	%p7, %f21, %f20;
	add.s32 	%r72, %r140, 2;
	selp.b32 	%r73, %r72, %r71, %p7;
	selp.f32 	%f23, %f21, %f20, %p7;
	setp.gt.f32 	%p8, %f22, %f23;
	add.s32 	%r74, %r140, 3;
	selp.b32 	%r75, %r74, %r73, %p8;
	selp.f32 	%f24, %f22, %f23, %p8;
	ld.shared.v4.f32 	{%f25, %f26, %f27, %f28}, [%r139+-16];
	setp.gt.f32 	%p9, %f25, %f24;
	add.s32 	%r76, %r140, 4;
	selp.b32 	%r77, %r76, %r75, %p9;
	selp.f32 	%f29, %f25, %f24, %p9;
	setp.gt.f32 	%p10, %f26, %f29;
	add.s32 	%r78, %r140, 5;
	selp.b32 	%r79, %r78, %r77, %p10;
	selp.f32 	%f30, %f26, %f29, %p10;
	setp.gt.f32 	%p11, %f27, %f30;
	add.s32 	%r80, %r140, 6;
	selp.b32 	%r81, %r80, %r79, %p11;
	selp.f32 	%f31, %f27, %f30, %p11;
	setp.gt.f32 	%p12, %f28, %f31;
	add.s32 	%r82, %r140, 7;
	selp.b32 	%r83, %r82, %r81, %p12;
	selp.f32 	%f32, %f28, %f31, %p12;
	ld.shared.v4.f32 	{%f33, %f34, %f35, %f36}, [%r139];
	setp.gt.f32 	%p13, %f33, %f32;
	add.s32 	%r84, %r140, 8;
	selp.b32 	%r85, %r84, %r83, %p13;
	selp.f32 	%f37, %f33, %f32, %p13;
	setp.gt.f32 	%p14, %f34, %f37;
	add.s32 	%r86, %r140, 9;
	selp.b32 	%r87, %r86, %r85, %p14;
	selp.f32 	%f38, %f34, %f37, %p14;
	setp.gt.f32 	%p15, %f35, %f38;
	add.s32 	%r88, %r140, 10;
	selp.b32 	%r89, %r88, %r87, %p15;
	selp.f32 	%f39, %f35, %f38, %p15;
	setp.gt.f32 	%p16, %f36, %f39;
	add.s32 	%r90, %r140, 11;
	selp.b32 	%r91, %r90, %r89, %p16;
	selp.f32 	%f40, %f36, %f39, %p16;
	ld.shared.v4.f32 	{%f41, %f42, %f43, %f44}, [%r139+16];
	setp.gt.f32 	%p17, %f41, %f40;
	add.s32 	%r92, %r140, 12;
	selp.b32 	%r93, %r92, %r91, %p17;
	selp.f32 	%f45, %f41, %f40, %p17;
	setp.gt.f32 	%p18, %f42, %f45;
	add.s32 	%r94, %r140, 13;
	selp.b32 	%r95, %r94, %r93, %p18;
	selp.f32 	%f46, %f42, %f45, %p18;
	setp.gt.f32 	%p19, %f43, %f46;
	add.s32 	%r96, %r140, 14;
	selp.b32 	%r97, %r96, %r95, %p19;
	selp.f32 	%f47, %f43, %f46, %p19;
	setp.gt.f32 	%p20, %f44, %f47;
	add.s32 	%r98, %r140, 15;
	selp.b32 	%r99, %r98, %r97, %p20;
	selp.f32 	%f48, %f44, %f47, %p20;
	ld.shared.f32 	%f49, [%r139+32];
	setp.gt.f32 	%p21, %f49, %f48;
	add.s32 	%r140, %r140, 16;
	selp.b32 	%r151, %r140, %r99, %p21;
	selp.f32 	%f83, %f49, %f48, %p21;
	add.s32 	%r139, %r139, 64;
	setp.ne.s32 	%p22, %r140, %r9;
	@%p22 bra 	$L__BB2_9;
	add.s32 	%r146, %r140, 1;
$L__BB2_11:
	setp.eq.s32 	%p23, %r8, 0;
	@%p23 bra 	$L__BB2_22;
	setp.lt.u32 	%p24, %r6, 7;
	@%p24 bra 	$L__BB2_14;
	shl.b32 	%r101, %r146, 2;
	add.s32 	%r103, %r52, %r101;
	ld.shared.f32 	%f51, [%r103];
	setp.gt.f32 	%p25, %f51, %f83;
	selp.b32 	%r104, %r146, %r151, %p25;
	selp.f32 	%f52, %f51, %f83, %p25;
	add.s32 	%r105, %r146, 1;
	ld.shared.f32 	%f53, [%r103+4];
	setp.gt.f32 	%p26, %f53, %f52;
	selp.b32 	%r106, %r105, %r104, %p26;
	selp.f32 	%f54, %f53, %f52, %p26;
	add.s32 	%r107, %r146, 2;
	ld.shared.f32 	%f55, [%r103+8];
	setp.gt.f32 	%p27, %f55, %f54;
	selp.b32 	%r108, %r107, %r106, %p27;
	selp.f32 	%f56, %f55, %f54, %p27;
	add.s32 	%r109, %r146, 3;
	ld.shared.f32 	%f57, [%r103+12];
	setp.gt.f32 	%p28, %f57, %f56;
	selp.b32 	%r110, %r109, %r108, %p28;
	selp.f32 	%f58, %f57, %f56, %p28;
	add.s32 	%r111, %r146, 4;
	ld.shared.f32 	%f59, [%r103+16];
	setp.gt.f32 	%p29, %f59, %f58;
	selp.b32 	%r112, %r111, %r110, %p29;
	selp.f32 	%f60, %f59, %f58, %p29;
	add.s32 	%r113, %r146, 5;
	ld.shared.f32 	%f61, [%r103+20];
	setp.gt.f32 	%p30, %f61, %f60;
	selp.b32 	%r114, %r113, %r112, %p30;
	selp.f32 	%f62, %f61, %f60, %p30;
	add.s32 	%r115, %r146, 6;
	ld.shared.f32 	%f63, [%r103+24];
	setp.gt.f32 	%p31, %f63, %f62;
	selp.b32 	%r116, %r115, %r114, %p31;
	selp.f32 	%f64, %f63, %f62, %p31;
	add.s32 	%r117, %r146, 7;
	ld.shared.f32 	%f65, [%r103+28];
	setp.gt.f32 	%p32, %f65, %f64;
	selp.b32 	%r151, %r117, %r116, %p32;
	selp.f32 	%f83, %f65, %f64, %p32;
	add.s32 	%r146, %r146, 8;
$L__BB2_14:
	setp.eq.s32 	%p33, %r10, 0;
	@%p33 bra 	$L__BB2_22;
	setp.lt.u32 	%p34, %r7, 3;
	@%p34 bra 	$L__BB2_17;
	shl.b32 	%r119, %r146, 2;
	add.s32 	%r121, %r52, %r119;
	ld.shared.f32 	%f67, [%r121];
	setp.gt.f32 	%p35, %f67, %f83;
	selp.b32 	%r122, %r146, %r151, %p35;
	selp.f32 	%f68, %f67, %f83, %p35;
	add.s32 	%r123, %r146, 1;
	ld.shared.f32 	%f69, [%r121+4];
	setp.gt.f32 	%p36, %f69, %f68;
	selp.b32 	%r124, %r123, %r122, %p36;
	selp.f32 	%f70, %f69, %f68, %p36;
	add.s32 	%r125, %r146, 2;
	ld.shared.f32 	%f71, [%r121+8];
	setp.gt.f32 	%p37, %f71, %f70;
	selp.b32 	%r126, %r125, %r124, %p37;
	selp.f32 	%f72, %f71, %f70, %p37;
	add.s32 	%r127, %r146, 3;
	ld.shared.f32 	%f73, [%r121+12];
	setp.gt.f32 	%p38, %f73, %f72;
	selp.b32 	%r151, %r127, %r126, %p38;
	selp.f32 	%f83, %f73, %f72, %p38;
	add.s32 	%r146, %r146, 4;
$L__BB2_17:
	setp.eq.s32 	%p39, %r11, 0;
	@%p39 bra 	$L__BB2_22;
	setp.eq.s32 	%p40, %r11, 1;
	shl.b32 	%r128, %r146, 2;
	add.s32 	%r34, %r52, %r128;
	ld.shared.f32 	%f74, [%r34];
	setp.gt.f32 	%p41, %f74, %f83;
	selp.b32 	%r151, %r146, %r151, %p41;
	selp.f32 	%f83, %f74, %f83, %p41;
	@%p40 bra 	$L__BB2_22;
	setp.eq.s32 	%p42, %r11, 2;
	add.s32 	%r130, %r146, 1;
	ld.shared.f32 	%f75, [%r34+4];
	setp.gt.f32 	%p43, %f75, %f83;
	selp.b32 	%r151, %r130, %r151, %p43;
	selp.f32 	%f83, %f75, %f83, %p43;
	@%p42 bra 	$L__BB2_22;
	ld.shared.f32 	%f14, [%r34+8];
	setp.leu.f32 	%p44, %f14, %f83;
	@%p44 bra 	$L__BB2_22;
	add.s32 	%r151, %r146, 2;
	mov.f32 	%f83, %f14;
$L__BB2_22:
	mul.wide.u32 	%rd12, %r138, 4;
	add.s64 	%rd13, %rd2, %rd12;
	st.global.f32 	[%rd13], %f83;
	shl.b32 	%r131, %r151, 2;
	add.s32 	%r132, %r4, %r131;
	ld.shared.u32 	%r133, [%r132];
	add.s64 	%rd14, %rd1, %rd12;
	st.global.u32 	[%rd14], %r133;
	add.s32 	%r135, %r52, %r131;
	mov.b32 	%r136, -1082130432;
	st.shared.u32 	[%r135], %r136;
	add.s32 	%r138, %r138, 1;
	setp.eq.s32 	%p45, %r138, %r12;
	@%p45 bra 	$L__BB2_24;
	bra.uni 	$L__BB2_7;
$L__BB2_23:
	ld.shared.f32 	%f17, [shared_similarities];
	ld.shared.u32 	%r56, [%r4];
	mov.b32 	%r57, -1082130432;
	st.shared.u32 	[shared_similarities], %r57;
	st.global.f32 	[%rd2], %f17;
	st.global.u32 	[%rd1], %r56;
$L__BB2_24:
	ret;

}


// ===== COMPILED SASS (sm_100) =====

	.target	sm_100

	.elftype	@"ET_EXEC"


//--------------------- .note.nv.tkinfo           --------------------------
	.section	.note.nv.tkinfo,"",@"SHT_NOTE"
	.sectionflags	@"SHF_NOTE_NV_TKINFO"
	.tkinfo
        /*0018*/ 	.word	0x00000002
        /*0030*/ 	.string	""
        /*0030*/ 	.string	"ptxas"
        /*0030*/ 	.string	"Cuda compilation tools, release 13.0, V13.0.88"
        /*0030*/ 	.string	"Build cuda_13.0.r13.0/compiler.36424714_0"
        /*0030*/ 	.string	"-arch sm_100 -m 64 "



//--------------------- .note.nv.cuinfo           --------------------------
	.section	.note.nv.cuinfo,"",@"SHT_NOTE"
	.sectionflags	@"SHF_NOTE_NV_CUINFO"
        /*0018*/ 	.short	0x0002
        /*001a*/ 	.short	0x0064
        /*001c*/ 	.short	0x0082
	.zero		2


//--------------------- .nv.info                  --------------------------
	.section	.nv.info,"",@"SHT_CUDA_INFO"
	.align	4


	//----- nvinfo : EIATTR_REGCOUNT
	.align		4
        /*0000*/ 	.byte	0x04, 0x2f
        /*0002*/ 	.short	(.L_1 - .L_0)
	.align		4
.L_0:
        /*0004*/ 	.word	index@(agentic_cosine_similarity_kernel)
        /*0008*/ 	.word	0x00000020


	//----- nvinfo : EIATTR_FRAME_SIZE
	.align		4
.L_1:
        /*000c*/ 	.byte	0x04, 0x11
        /*000e*/ 	.short	(.L_3 - .L_2)
	.align		4
.L_2:
        /*0010*/ 	.word	index@($__internal_3_$__cuda_sm3x_div_rn_noftz_f32_slowpath)
        /*0014*/ 	.word	0x00000000


	//----- nvinfo : EIATTR_FRAME_SIZE
	.align		4
.L_3:
        /*0018*/ 	.byte	0x04, 0x11
        /*001a*/ 	.short	(.L_5 - .L_4)
	.align		4
.L_4:
        /*001c*/ 	.word	index@($__internal_2_$__cuda_sm20_sqrt_rn_f32_slowpath)
        /*0020*/ 	.word	0x00000000


	//----- nvinfo : EIATTR_FRAME_SIZE
	.align		4
.L_5:
        /*0024*/ 	.byte	0x04, 0x11
        /*0026*/ 	.short	(.L_7 - .L_6)
	.align		4
.L_6:
        /*0028*/ 	.word	index@(agentic_cosine_similarity_kernel)
        /*002c*/ 	.word	0x00000000


	//----- nvinfo : EIATTR_REGCOUNT
	.align		4
.L_7:
        /*0030*/ 	.byte	0x04, 0x2f
        /*0032*/ 	.short	(.L_9 - .L_8)
	.align		4
.L_8:
        /*0034*/ 	.word	index@(agentic_batch_similarity_kernel)
        /*0038*/ 	.word	0x00000020


	//----- nvinfo : EIATTR_FRAME_SIZE
	.align		4
.L_9:
        /*003c*/ 	.byte	0x04, 0x11
        /*003e*/ 	.short	(.L_11 - .L_10)
	.align		4
.L_10:
        /*0040*/ 	.word	index@($__internal_1_$__cuda_sm3x_div_rn_noftz_f32_slowpath)
        /*0044*/ 	.word	0x00000000


	//----- nvinfo : EIATTR_FRAME_SIZE
	.align		4
.L_11:
        /*0048*/ 	.byte	0x04, 0x11
        /*004a*/ 	.short	(.L_13 - .L_12)
	.align		4
.L_12:
        /*004c*/ 	.word	index@($__internal_0_$__cuda_sm20_sqrt_rn_f32_slowpath)
        /*0050*/ 	.word	0x00000000


	//----- nvinfo : EIATTR_FRAME_SIZE
	.align		4
.L_13:
        /*0054*/ 	.byte	0x04, 0x11
        /*0056*/ 	.short	(.L_15 - .L_14)
	.align		4
.L_14:
        /*0058*/ 	.word	index@(agentic_batch_similarity_kernel)
        /*005c*/ 	.word	0x00000000


	//----- nvinfo : EIATTR_REGCOUNT
	.align		4
.L_15:
        /*0060*/ 	.byte	0x04, 0x2f
        /*0062*/ 	.short	(.L_17 - .L_16)
	.align		4
.L_16:
        /*0064*/ 	.word	index@(select_top_k_kernel)
        /*0068*/ 	.word	0x00000015


	//----- nvinfo : EIATTR_FRAME_SIZE
	.align		4
.L_17:
        /*006c*/ 	.byte	0x04, 0x11
        /*006e*/ 	.short	(.L_19 - .L_18)
	.align		4
.L_18:
        /*0070*/ 	.word	index@(select_top_k_kernel)
        /*0074*/ 	.word	0x00000000


	//----- nvinfo : EIATTR_MIN_STACK_SIZE
	.align		4
.L_19:
        /*0078*/ 	.byte	0x04, 0x12
        /*007a*/ 	.short	(.L_21 - .L_20)
	.align		4
.L_20:
        /*007c*/ 	.word	index@(select_top_k_kernel)
        /*0080*/ 	.word	0x00000000


	//----- nvinfo : EIATTR_MIN_STACK_SIZE
	.align		4
.L_21:
        /*0084*/ 	.byte	0x04, 0x12
        /*0086*/ 	.short	(.L_23 - .L_22)
	.align		4
.L_22:
        /*0088*/ 	.word	index@(agentic_batch_similarity_kernel)
        /*008c*/ 	.word	0x00000000


	//----- nvinfo : EIATTR_MIN_STACK_SIZE
	.align		4
.L_23:
        /*0090*/ 	.byte	0x04, 0x12
        /*0092*/ 	.short	(.L_25 - .L_24)
	.align		4
.L_24:
        /*0094*/ 	.word	index@(agentic_cosine_similarity_kernel)
        /*0098*/ 	.word	0x00000000
.L_25:


//--------------------- .nv.compat                --------------------------
	.section	.nv.compat,"",@"SHT_CUDA_COMPAT_INFO"
	.align	4
        /*0000*/ 	.byte	0x02, 0x09, 0x00, 0x00, 0x02, 0x02, 0x01, 0x00, 0x02, 0x05, 0x05, 0x00, 0x03, 0x07, 0x01, 0x01
        /*0010*/ 	.byte	0x02, 0x03, 0x00, 0x00, 0x02, 0x06, 0x01, 0x00, 0x04, 0x0b, 0x08, 0x00, 0x01, 0x00, 0x00, 0x00
        /*0020*/ 	.byte	0x00, 0x00, 0x00, 0x00


//--------------------- .nv.info.select_top_k_kernel --------------------------
	.section	.nv.info.select_top_k_kernel,"",@"SHT_CUDA_INFO"
	.sectionflags	@""
	.align	4


	//----- nvinfo : EIATTR_CUDA_API_VERSION
	.align		4
        /*0000*/ 	.byte	0x04, 0x37
        /*0002*/ 	.short	(.L_27 - .L_26)
.L_26:
        /*0004*/ 	.word	0x00000082


	//----- nvinfo : EIATTR_KPARAM_INFO
	.align		4
.L_27:
        /*0008*/ 	.byte	0x04, 0x17
        /*000a*/ 	.short	(.L_29 - .L_28)
.L_28:
        /*000c*/ 	.word	0x00000000
        /*0010*/ 	.short	0x0005
        /*0012*/ 	.short	0x0024
        /*0014*/ 	.byte	0x00, 0xf0, 0x11, 0x00


	//----- nvinfo : EIATTR_KPARAM_INFO
	.align		4
.L_29:
        /*0018*/ 	.byte	0x04, 0x17
        /*001a*/ 	.short	(.L_31 - .L_30)
.L_30:
        /*001c*/ 	.word	0x00000000
        /*0020*/ 	.short	0x0004
        /*0022*/ 	.short	0x0020
        /*0024*/ 	.byte	0x00, 0xf0, 0x11, 0x00


	//----- nvinfo : EIATTR_KPARAM_INFO
	.align		4
.L_31:
        /*0028*/ 	.byte	0x04, 0x17
        /*002a*/ 	.short	(.L_33 - .L_32)
.L_32:
        /*002c*/ 	.word	0x00000000
        /*0030*/ 	.short	0x0003
        /*0032*/ 	.short	0x0018
        /*0034*/ 	.byte	0x00, 0xf5, 0x21, 0x00


	//----- nvinfo : EIATTR_KPARAM_INFO
	.align		4
.L_33:
        /*0038*/ 	.byte	0x04, 0x17
        /*003a*/ 	.short	(.L_35 - .L_34)
.L_34:
        /*003c*/ 	.word	0x00000000
        /*0040*/ 	.short	0x0002
        /*0042*/ 	.short	0x0010
        /*0044*/ 	.byte	0x00, 0xf5, 0x21, 0x00


	//----- nvinfo : EIATTR_KPARAM_INFO
	.align		4
.L_35:
        /*0048*/ 	.byte	0x04, 0x17
        /*004a*/ 	.short	(.L_37 - .L_36)
.L_36:
        /*004c*/ 	.word	0x00000000
        /*0050*/ 	.short	0x0001
        /*0052*/ 	.short	0x0008
        /*0054*/ 	.byte	0x00, 0xf5, 0x21, 0x00


	//----- nvinfo : EIATTR_KPARAM_INFO
	.align		4
.L_37:
        /*0058*/ 	.byte	0x04, 0x17
        /*005a*/ 	.short	(.L_39 - .L_38)
.L_38:
        /*005c*/ 	.word	0x00000000
        /*0060*/ 	.short	0x0000
        /*0062*/ 	.short	0x0000
        /*0064*/ 	.byte	0x00, 0xf5, 0x21, 0x00


	//----- nvinfo : EIATTR_SPARSE_MMA_MASK
	.align		4
.L_39:
        /*0068*/ 	.byte	0x03, 0x50
        /*006a*/ 	.short	0x0000


	//----- nvinfo : EIATTR_MAXREG_COUNT
	.align		4
        /*006c*/ 	.byte	0x03, 0x1b
        /*006e*/ 	.short	0x00ff


	//----- nvinfo : EIATTR_NUM_BARRIERS
	.align		4
        /*0070*/ 	.byte	0x02, 0x4c
        /*0072*/ 	.byte	0x01
	.zero		1


	//----- nvinfo : EIATTR_MERCURY_ISA_VERSION
	.align		4
        /*0074*/ 	.byte	0x03, 0x5f
        /*0076*/ 	.short	0x0101


	//----- nvinfo : EIATTR_UNUSED_LOAD_BYTE_OFFSET
	.align		4
        /*0078*/ 	.byte	0x04, 0x44
        /*007a*/ 	.short	(.L_41 - .L_40)


	//   ....[0]....
.L_40:
        /*007c*/ 	.word	0x000003b0
        /*0080*/ 	.word	0x0000fff0


	//----- nvinfo : EIATTR_VRC_CTA_INIT_COUNT
	.align		4
.L_41:
        /*0084*/ 	.byte	0x02, 0x4a
	.zero		1
	.zero		1


	//----- nvinfo : EIATTR_EXIT_INSTR_OFFSETS
	.align		4
        /*0088*/ 	.byte	0x04, 0x1c
        /*008a*/ 	.short	(.L_43 - .L_42)


	//   ....[0]....
.L_42:
        /*008c*/ 	.word	0x000001c0


	//   ....[1]....
        /*0090*/ 	.word	0x00000200


	//   ....[2]....
        /*0094*/ 	.word	0x00000cf0


	//   ....[3]....
        /*0098*/ 	.word	0x00000d90


	//----- nvinfo : EIATTR_CBANK_PARAM_SIZE
	.align		4
.L_43:
        /*009c*/ 	.byte	0x03, 0x19
        /*009e*/ 	.short	0x0028


	//----- nvinfo : EIATTR_PARAM_CBANK
	.align		4
        /*00a0*/ 	.byte	0x04, 0x0a
        /*00a2*/ 	.short	(.L_45 - .L_44)
	.align		4
.L_44:
        /*00a4*/ 	.word	index@(.nv.constant0.select_top_k_kernel)
        /*00a8*/ 	.short	0x0380
        /*00aa*/ 	.short	0x0028


	//----- nvinfo : EIATTR_SW_WAR
	.align		4
.L_45:
        /*00ac*/ 	.byte	0x04, 0x36
        /*00ae*/ 	.short	(.L_47 - .L_46)
.L_46:
        /*00b0*/ 	.word	0x00000008
.L_47:


//--------------------- .nv.info.agentic_batch_similarity_kernel --------------------------
	.section	.nv.info.agentic_batch_similarity_kernel,"",@"SHT_CUDA_INFO"
	.sectionflags	@""
	.align	4


	//----- nvinfo : EIATTR_CUDA_API_VERSION
	.align		4
        /*0000*/ 	.byte	0x04, 0x37
        /*0002*/ 	.short	(.L_49 - .L_48)
.L_48:
        /*0004*/ 	.word	0x00000082


	//----- nvinfo : EIATTR_KPARAM_INFO
	.align		4
.L_49:
        /*0008*/ 	.byte	0x04, 0x17
        /*000a*/ 	.short	(.L_51 - .L_50)
.L_50:
        /*000c*/ 	.word	0x00000000
        /*0010*/ 	.short	0x0006
        /*0012*/ 	.short	0x0028
        /*0014*/ 	.byte	0x00, 0xf0, 0x11, 0x00


	//----- nvinfo : EIATTR_KPARAM_INFO
	.align		4
.L_51:
        /*0018*/ 	.byte	0x04, 0x17
        /*001a*/ 	.short	(.L_53 - .L_52)
.L_52:
        /*001c*/ 	.word	0x00000000
        /*0020*/ 	.short	0x0005
        /*0022*/ 	.short	0x0024
        /*0024*/ 	.byte	0x00, 0xf0, 0x11, 0x00


	//----- nvinfo : EIATTR_KPARAM_INFO
	.align		4
.L_53:
        /*0028*/ 	.byte	0x04, 0x17
        /*002a*/ 	.short	(.L_55 - .L_54)
.L_54:
        /*002c*/ 	.word	0x00000000
        /*0030*/ 	.short	0x0004
        /*0032*/ 	.short	0x0020
        /*0034*/ 	.byte	0x00, 0xf0, 0x11, 0x00


	//----- nvinfo : EIATTR_KPARAM_INFO
	.align		4
.L_55:
        /*0038*/ 	.byte	0x04, 0x17
        /*003a*/ 	.short	(.L_57 - .L_56)
.L_56:
        /*003c*/ 	.word	0x00000000
        /*0040*/ 	.short	0x0003
        /*0042*/ 	.short	0x0018
        /*0044*/ 	.byte	0x00, 0xf5, 0x21, 0x00


	//----- nvinfo : EIATTR_KPARAM_INFO
	.align		4
.L_57:
        /*0048*/ 	.byte	0x04, 0x17
        /*004a*/ 	.short	(.L_59 - .L_58)
.L_58:
        /*004c*/ 	.word	0x00000000
        /*0050*/ 	.short	0x0002
        /*0052*/ 	.short	0x0010
        /*0054*/ 	.byte	0x00, 0xf5, 0x21, 0x00


	//----- nvinfo : EIATTR_KPARAM_INFO
	.align		4
.L_59:
        /*0058*/ 	.byte	0x04, 0x17
        /*005a*/ 	.short	(.L_61 - .L_60)
.L_60:
        /*005c*/ 	.word	0x00000000
        /*0060*/ 	.short	0x0001
        /*0062*/ 	.short	0x0008
        /*0064*/ 	.byte	0x00, 0xf5, 0x21, 0x00


	//----- nvinfo : EIATTR_KPARAM_INFO
	.align		4
.L_61:
        /*0068*/ 	.byte	0x04, 0x17
        /*006a*/ 	.short	(.L_63 - .L_62)
.L_62:
        /*006c*/ 	.word	0x00000000
        /*0070*/ 	.short	0x0000
        /*0072*/ 	.short	0x0000
        /*0074*/ 	.byte	0x00, 0xf5, 0x21, 0x00


	//----- nvinfo : EIATTR_SPARSE_MMA_MASK
	.align		4
.L_63:
        /*0078*/ 	.byte	0x03, 0x50
        /*007a*/ 	.short	0x0000


	//----- nvinfo : EIATTR_MAXREG_COUNT
	.align		4
        /*007c*/ 	.byte	0x03, 0x1b
        /*007e*/ 	.short	0x00ff


	//----- nvinfo : EIATTR_MERCURY_ISA_VERSION
	.align		4
        /*0080*/ 	.byte	0x03, 0x5f
        /*0082*/ 	.short	0x0101


	//----- nvinfo : EIATTR_VRC_CTA_INIT_COUNT
	.align		4
        /*0084*/ 	.byte	0x02, 0x4a
	.zero		1
	.zero		1


	//----- nvinfo : EIATTR_EXIT_INSTR_OFFSETS
	.align		4
        /*0088*/ 	.byte	0x04, 0x1c
        /*008a*/ 	.short	(.L_65 - .L_64)


	//   ....[0]....
.L_64:
        /*008c*/ 	.word	0x00000090


	//   ....[1]....
        /*0090*/ 	.word	0x00000cb0


	//----- nvinfo : EIATTR_CRS_STACK_SIZE
	.align		4
.L_65:
        /*0094*/ 	.byte	0x04, 0x1e
        /*0096*/ 	.short	(.L_67 - .L_66)
.L_66:
        /*0098*/ 	.word	0x00000000


	//----- nvinfo : EIATTR_CBANK_PARAM_SIZE
	.align		4
.L_67:
        /*009c*/ 	.byte	0x03, 0x19
        /*009e*/ 	.short	0x002c


	//----- nvinfo : EIATTR_PARAM_CBANK
	.align		4
        /*00a0*/ 	.byte	0x04, 0x0a
        /*00a2*/ 	.short	(.L_69 - .L_68)
	.align		4
.L_68:
        /*00a4*/ 	.word	index@(.nv.constant0.agentic_batch_similarity_kernel)
        /*00a8*/ 	.short	0x0380
        /*00aa*/ 	.short	0x002c


	//----- nvinfo : EIATTR_SW_WAR
	.align		4
.L_69:
        /*00ac*/ 	.byte	0x04, 0x36
        /*00ae*/ 	.short	(.L_71 - .L_70)
.L_70:
        /*00b0*/ 	.word	0x00000008
.L_71:


//--------------------- .nv.info.agentic_cosine_similarity_kernel --------------------------
	.section	.nv.info.agentic_cosine_similarity_kernel,"",@"SHT_CUDA_INFO"
	.sectionflags	@""
	.align	4


	//----- nvinfo : EIATTR_CUDA_API_VERSION
	.align		4
        /*0000*/ 	.byte	0x04, 0x37
        /*0002*/ 	.short	(.L_73 - .L_72)
.L_72:
        /*0004*/ 	.word	0x00000082


	//----- nvinfo : EIATTR_KPARAM_INFO
	.align		4
.L_73:
        /*0008*/ 	.byte	0x04, 0x17
        /*000a*/ 	.short	(.L_75 - .L_74)
.L_74:
        /*000c*/ 	.word	0x00000000
        /*0010*/ 	.short	0x0005
        /*0012*/ 	.short	0x0024
        /*0014*/ 	.byte	0x00, 0xf0, 0x11, 0x00


	//----- nvinfo : EIATTR_KPARAM_INFO
	.align		4
.L_75:
        /*0018*/ 	.byte	0x04, 0x17
        /*001a*/ 	.short	(.L_77 - .L_76)
.L_76:
        /*001c*/ 	.word	0x00000000
        /*0020*/ 	.short	0x0004
        /*0022*/ 	.short	0x0020
        /*0024*/ 	.byte	0x00, 0xf0, 0x11, 0x00


	//----- nvinfo : EIATTR_KPARAM_INFO
	.align		4
.L_77:
        /*0028*/ 	.byte	0x04, 0x17
        /*002a*/ 	.short	(.L_79 - .L_78)
.L_78:
        /*002c*/ 	.word	0x00000000
        /*0030*/ 	.short	0x0003
        /*0032*/ 	.short	0x0018
        /*0034*/ 	.byte	0x00, 0xf5, 0x21, 0x00


	//----- nvinfo : EIATTR_KPARAM_INFO
	.align		4
.L_79:
        /*0038*/ 	.byte	0x04, 0x17
        /*003a*/ 	.short	(.L_81 - .L_80)
.L_80:
        /*003c*/ 	.word	0x00000000
        /*0040*/ 	.short	0x0002
        /*0042*/ 	.short	0x0010
        /*0044*/ 	.byte	0x00, 0xf5, 0x21, 0x00


	//----- nvinfo : EIATTR_KPARAM_INFO
	.align		4
.L_81:
        /*0048*/ 	.byte	0x04, 0x17
        /*004a*/ 	.short	(.L_83 - .L_82)
.L_82:
        /*004c*/ 	.word	0x00000000
        /*0050*/ 	.short	0x0001
        /*0052*/ 	.short	0x0008
        /*0054*/ 	.byte	0x00, 0xf5, 0x21, 0x00


	//----- nvinfo : EIATTR_KPARAM_INFO
	.align		4
.L_83:
        /*0058*/ 	.byte	0x04, 0x17
        /*005a*/ 	.short	(.L_85 - .L_84)
.L_84:
        /*005c*/ 	.word	0x00000000
        /*0060*/ 	.short	0x0000
        /*0062*/ 	.short	0x0000
        /*0064*/ 	.byte	0x00, 0xf5, 0x21, 0x00


	//----- nvinfo : EIATTR_SPARSE_MMA_MASK
	.align		4
.L_85:
        /*0068*/ 	.byte	0x03, 0x50
        /*006a*/ 	.short	0x0000


	//----- nvinfo : EIATTR_MAXREG_COUNT
	.align		4
        /*006c*/ 	.byte	0x03, 0x1b
        /*006e*/ 	.short	0x00ff


	//----- nvinfo : EIATTR_MERCURY_ISA_VERSION
	.align		4
        /*0070*/ 	.byte	0x03, 0x5f
        /*0072*/ 	.short	0x0101


	//----- nvinfo : EIATTR_VRC_CTA_INIT_COUNT
	.align		4
        /*0074*/ 	.byte	0x02, 0x4a
	.zero		1
	.zero		1


	//----- nvinfo : EIATTR_EXIT_INSTR_OFFSETS
	.align		4
        /*0078*/ 	.byte	0x04, 0x1c
        /*007a*/ 	.short	(.L_87 - .L_86)


	//   ....[0]....
.L_86:
        /*007c*/ 	.word	0x00000070


	//   ....[1]....
        /*0080*/ 	.word	0x000011f0


	//----- nvinfo : EIATTR_CRS_STACK_SIZE
	.align		4
.L_87:
        /*0084*/ 	.byte	0x04, 0x1e
        /*0086*/ 	.short	(.L_89 - .L_88)
.L_88:
        /*0088*/ 	.word	0x00000000


	//----- nvinfo : EIATTR_CBANK_PARAM_SIZE
	.align		4
.L_89:
        /*008c*/ 	.byte	0x03, 0x19
        /*008e*/ 	.short	0x0028


	//----- nvinfo : EIATTR_PARAM_CBANK
	.align		4
        /*0090*/ 	.byte	0x04, 0x0a
        /*0092*/ 	.short	(.L_91 - .L_90)
	.align		4
.L_90:
        /*0094*/ 	.word	index@(.nv.constant0.agentic_cosine_similarity_kernel)
        /*0098*/ 	.short	0x0380
        /*009a*/ 	.short	0x0028


	//----- nvinfo : EIATTR_SW_WAR
	.align		4
.L_91:
        /*009c*/ 	.byte	0x04, 0x36
        /*009e*/ 	.short	(.L_93 - .L_92)
.L_92:
        /*00a0*/ 	.word	0x00000008
.L_93:


//--------------------- .nv.callgraph             --------------------------
	.section	.nv.callgraph,"",@"SHT_CUDA_CALLGRAPH"
	.align	4
	.sectionentsize	8
	.align		4
        /*0000*/ 	.word	0x00000000
	.align		4
        /*0004*/ 	.word	0xffffffff
	.align		4
        /*0008*/ 	.word	0x00000000
	.align		4
        /*000c*/ 	.word	0xfffffffe
	.align		4
        /*0010*/ 	.word	0x00000000
	.align		4
        /*0014*/ 	.word	0xfffffffd
	.align		4
        /*0018*/ 	.word	0x00000000
	.align		4
        /*001c*/ 	.word	0xfffffffc


//--------------------- .text.select_top_k_kernel --------------------------
	.section	.text.select_top_k_kernel,"ax",@progbits
	.align	128
        .global         select_top_k_kernel
        .type           select_top_k_kernel,@function
        .size           select_top_k_kernel,(.L_x_61 - select_top_k_kernel)
        .other          select_top_k_kernel,@"STO_CUDA_ENTRY STV_DEFAULT"
select_top_k_kernel:
.text.select_top_k_kernel:
[----:B------:R-:W-:Y:S01]  /*0000*/  LDC R1, c[0x0][0x37c] ;  /* 0x0000df00ff017b82 */ /* 0x000fe20000000800 */
[----:B------:R-:W0:Y:S01]  /*0010*/  S2R R9, SR_TID.X ;  /* 0x0000000000097919 */ /* 0x000e220000002100 */
[----:B------:R-:W0:Y:S06]  /*0020*/  LDCU UR11, c[0x0][0x3a0] ;  /* 0x00007400ff0b77ac */ /* 0x000e2c0008000800 */
[----:B------:R-:W1:Y:S01]  /*0030*/  LDC.64 R4, c[0x0][0x388] ;  /* 0x0000e200ff047b82 */ /* 0x000e620000000a00 */
[----:B------:R-:W2:Y:S07]  /*0040*/  LDCU.64 UR12, c[0x0][0x358] ;  /* 0x00006b00ff0c77ac */ /* 0x000eae0008000a00 */
[----:B------:R-:W3:Y:S01]  /*0050*/  LDC.64 R2, c[0x0][0x380] ;  /* 0x0000e000ff027b82 */ /* 0x000ee20000000a00 */
[----:B0-----:R-:W-:-:S13]  /*0060*/  ISETP.GE.AND P0, PT, R9, UR11, PT ;  /* 0x0000000b09007c0c */ /* 0x001fda000bf06270 */
[----:B-1----:R-:W-:-:S04]  /*0070*/  @!P0 IMAD.WIDE.U32 R4, R9, 0x4, R4 ;  /* 0x0000000409048825 */ /* 0x002fc800078e0004 */
[C---:B---3--:R-:W-:Y:S02]  /*0080*/  @!P0 IMAD.WIDE.U32 R2, R9.reuse, 0x4, R2 ;  /* 0x0000000409028825 */ /* 0x048fe400078e0002 */
[----:B--2---:R-:W2:Y:S04]  /*0090*/  @!P0 LDG.E R4, desc[UR12][R4.64] ;  /* 0x0000000c04048981 */ /* 0x004ea8000c1e1900 */
[----:B------:R0:W3:Y:S01]  /*00a0*/  @!P0 LDG.E R2, desc[UR12][R2.64] ;  /* 0x0000000c02028981 */ /* 0x0000e2000c1e1900 */
[----:B------:R-:W1:Y:S01]  /*00b0*/  S2UR UR5, SR_CgaCtaId ;  /* 0x00000000000579c3 */ /* 0x000e620000008800 */
[----:B------:R-:W-:Y:S01]  /*00c0*/  UMOV UR4, 0x400 ;  /* 0x0000040000047882 */ /* 0x000fe20000000000 */
[----:B------:R-:W-:Y:S01]  /*00d0*/  ISETP.NE.AND P1, PT, R9, RZ, PT ;  /* 0x000000ff0900720c */ /* 0x000fe20003f25270 */
[----:B------:R-:W-:-:S05]  /*00e0*/  @P0 IMAD.MOV.U32 R5, RZ, RZ, -0x40800000 ;  /* 0xbf800000ff050424 */ /* 0x000fca00078e00ff */
[----:B------:R-:W4:Y:S01]  /*00f0*/  LDC R11, c[0x0][0x360] ;  /* 0x0000d800ff0b7b82 */ /* 0x000f220000000800 */
[----:B-1----:R-:W-:-:S06]  /*0100*/  ULEA UR4, UR5, UR4, 0x18 ;  /* 0x0000000405047291 */ /* 0x002fcc000f8ec0ff */
[----:B------:R-:W-:-:S04]  /*0110*/  @!P0 IMAD.U32 R6, RZ, RZ, UR4 ;  /* 0x00000004ff068e24 */ /* 0x000fc8000f8e00ff */
[----:B------:R-:W-:Y:S02]  /*0120*/  @!P0 IMAD R7, R9, 0x4, R6 ;  /* 0x0000000409078824 */ /* 0x000fe400078e0206 */
[----:B------:R-:W-:-:S04]  /*0130*/  @P0 IMAD.U32 R6, RZ, RZ, UR4 ;  /* 0x00000004ff060e24 */ /* 0x000fc8000f8e00ff */
[--C-:B----4-:R-:W-:Y:S02]  /*0140*/  IMAD R0, R11, 0x4, R6.reuse ;  /* 0x000000040b007824 */ /* 0x110fe400078e0206 */
[C---:B------:R-:W-:Y:S02]  /*0150*/  @P0 IMAD R8, R9.reuse, 0x4, R6 ;  /* 0x0000000409080824 */ /* 0x040fe400078e0206 */
[----:B0-----:R-:W-:Y:S02]  /*0160*/  IMAD R3, R9, 0x4, R0 ;  /* 0x0000000409037824 */ /* 0x001fe400078e0200 */
[----:B------:R-:W-:Y:S01]  /*0170*/  @P0 IMAD.MOV.U32 R4, RZ, RZ, -0x1 ;  /* 0xffffffffff040424 */ /* 0x000fe200078e00ff */
[----:B---3--:R0:W-:Y:S04]  /*0180*/  @!P0 STS [R7], R2 ;  /* 0x0000000207008388 */ /* 0x0081e80000000800 */
[----:B------:R0:W-:Y:S04]  /*0190*/  @P0 STS [R8], R5 ;  /* 0x0000000508000388 */ /* 0x0001e80000000800 */
[----:B--2---:R0:W-:Y:S01]  /*01a0*/  STS [R3], R4 ;  /* 0x0000000403007388 */ /* 0x0041e20000000800 */
[----:B------:R-:W-:Y:S06]  /*01b0*/  BAR.SYNC.DEFER_BLOCKING 0x0 ;  /* 0x0000000000007b1d */ /* 0x000fec0000010000 */
[----:B------:R-:W-:Y:S05]  /*01c0*/  @P1 EXIT ;  /* 0x000000000000194d */ /* 0x000fea0003800000 */
[----:B0-----:R-:W0:Y:S02]  /*01d0*/  LDC R2, c[0x0][0x3a4] ;  /* 0x0000e900ff027b82 */ /* 0x001e240000000800 */
[----:B0-----:R-:W-:-:S04]  /*01e0*/  VIMNMX R3, PT, PT, R2, UR11, PT ;  /* 0x0000000b02037c48 */ /* 0x001fc8000bfe0100 */
[----:B------:R-:W-:-:S13]  /*01f0*/  ISETP.GE.AND P0, PT, R3, 0x1, PT ;  /* 0x000000010300780c */ /* 0x000fda0003f06270 */
[----:B------:R-:W-:Y:S05]  /*0200*/  @!P0 EXIT ;  /* 0x000000000000894d */ /* 0x000fea0003800000 */
[----:B------:R-:W-:-:S09]  /*0210*/  UISETP.GE.U32.AND UP0, UPT, UR11, 0x2, UPT ;  /* 0x000000020b00788c */ /* 0x000fd2000bf06070 */
[----:B------:R-:W-:Y:S05]  /*0220*/  BRA.U !UP0, `(.L_x_0) ;  /* 0x0000000908b87547 */ /* 0x000fea000b800000 */
[----:B------:R-:W-:Y:S02]  /*0230*/  UIADD3 UR9, UPT, UPT, UR11, 0xf, URZ ;  /* 0x0000000f0b097890 */ /* 0x000fe4000fffe0ff */
[----:B------:R-:W-:Y:S01]  /*0240*/  VIMNMX.U32 R2, PT, PT, R2, UR11, PT ;  /* 0x0000000b02027c48 */ /* 0x000fe2000bfe0000 */
[----:B------:R-:W-:Y:S01]  /*0250*/  UIADD3 UR5, UPT, UPT, UR11, 0x7, URZ ;  /* 0x000000070b057890 */ /* 0x000fe2000fffe0ff */
[----:B------:R-:W-:Y:S01]  /*0260*/  IMAD.MOV.U32 R3, RZ, RZ, RZ ;  /* 0x000000ffff037224 */ /* 0x000fe200078e00ff */
[----:B------:R-:W-:Y:S02]  /*0270*/  ULOP3.LUT UR4, UR9, 0xf, URZ, 0xc0, !UPT ;  /* 0x0000000f09047892 */ /* 0x000fe4000f8ec0ff */
[----:B------:R-:W-:Y:S02]  /*0280*/  ULOP3.LUT UR6, UR5, 0x7, URZ, 0xc0, !UPT ;  /* 0x0000000705067892 */ /* 0x000fe4000f8ec0ff */
[----:B------:R-:W-:Y:S02]  /*0290*/  UIADD3 UR7, UPT, UPT, UR11, -0x1, URZ ;  /* 0xffffffff0b077890 */ /* 0x000fe4000fffe0ff */
[----:B------:R-:W-:-:S02]  /*02a0*/  UIADD3 UR8, UPT, UPT, UR11, -0x2, URZ ;  /* 0xfffffffe0b087890 */ /* 0x000fc4000fffe0ff */
[----:B------:R-:W-:Y:S02]  /*02b0*/  UIADD3 UR4, UPT, UPT, UR4, -0x1, URZ ;  /* 0xffffffff04047890 */ /* 0x000fe4000fffe0ff */
[----:B------:R-:W-:Y:S02]  /*02c0*/  UIADD3 UR6, UPT, UPT, UR6, -0x1, URZ ;  /* 0xffffffff06067890 */ /* 0x000fe4000fffe0ff */
[----:B------:R-:W-:Y:S02]  /*02d0*/  ULOP3.LUT UR10, UR7, 0xfffffff0, URZ, 0xc0, !UPT ;  /* 0xfffffff0070a7892 */ /* 0x000fe4000f8ec0ff */
[----:B------:R-:W-:Y:S02]  /*02e0*/  ULOP3.LUT UR5, UR5, 0x3, URZ, 0xc0, !UPT ;  /* 0x0000000305057892 */ /* 0x000fe4000f8ec0ff */
[----:B------:R-:W-:Y:S02]  /*02f0*/  UISETP.GE.U32.AND UP2, UPT, UR8, 0xf, UPT ;  /* 0x0000000f0800788c */ /* 0x000fe4000bf46070 */
[----:B------:R-:W-:-:S02]  /*0300*/  UISETP.GE.U32.AND UP1, UPT, UR4, 0x7, UPT ;  /* 0x000000070400788c */ /* 0x000fc4000bf26070 */
[----:B------:R-:W-:-:S11]  /*0310*/  UISETP.GE.U32.AND UP0, UPT, UR6, 0x3, UPT ;  /* 0x000000030600788c */ /* 0x000fd6000bf06070 */
.L_x_6:
[----:B------:R-:W0:Y:S01]  /*0320*/  S2UR UR6, SR_CgaCtaId ;  /* 0x00000000000679c3 */ /* 0x000e220000008800 */
[----:B------:R-:W-:Y:S01]  /*0330*/  UMOV UR4, 0x400 ;  /* 0x0000040000047882 */ /* 0x000fe20000000000 */
[----:B------:R-:W-:Y:S02]  /*0340*/  IMAD.MOV.U32 R17, RZ, RZ, RZ ;  /* 0x000000ffff117224 */ /* 0x000fe400078e00ff */
[----:B------:R-:W-:Y:S01]  /*0350*/  IMAD.MOV.U32 R16, RZ, RZ, 0x1 ;  /* 0x00000001ff107424 */ /* 0x000fe200078e00ff */
[----:B0-----:R-:W-:-:S09]  /*0360*/  ULEA UR4, UR6, UR4, 0x18 ;  /* 0x0000000406047291 */ /* 0x001fd2000f8ec0ff */
[----:B------:R-:W0:Y:S01]  /*0370*/  LDS R8, [UR4] ;  /* 0x00000004ff087984 */ /* 0x000e220008000800 */
[----:B------:R-:W-:Y:S05]  /*0380*/  BRA.U !UP2, `(.L_x_1) ;  /* 0x000000010af07547 */ /* 0x000fea000b800000 */
[----:B------:R-:W-:Y:S01]  /*0390*/  CS2R R16, SRZ ;  /* 0x0000000000107805 */ /* 0x000fe2000001ff00 */
[----:B------:R-:W-:-:S12]  /*03a0*/  UIADD3 UR6, UPT, UPT, UR4, 0x20, URZ ;  /* 0x0000002004067890 */ /* 0x000fd8000fffe0ff */
.L_x_2:
[----:B------:R-:W0:Y:S04]  /*03b0*/  LDS.128 R12, [UR6+-0x20] ;  /* 0xffffe006ff0c7984 */ /* 0x000e280008000c00 */
[----:B------:R-:W1:Y:S01]  /*03c0*/  LDS.128 R4, [UR6+-0x10] ;  /* 0xfffff006ff047984 */ /* 0x000e620008000c00 */
[----:B0-----:R-:W-:-:S04]  /*03d0*/  FSETP.GT.AND P2, PT, R13, R8, PT ;  /* 0x000000080d00720b */ /* 0x001fc80003f44000 */
[----:B------:R-:W-:Y:S02]  /*03e0*/  FSEL R13, R13, R8, P2 ;  /* 0x000000080d0d7208 */ /* 0x000fe40001000000 */
[----:B------:R-:W0:Y:S02]  /*03f0*/  LDS.128 R8, [UR6] ;  /* 0x00000006ff087984 */ /* 0x000e240008000c00 */
[----:B------:R-:W-:-:S04]  /*0400*/  FSETP.GT.AND P3, PT, R14, R13, PT ;  /* 0x0000000d0e00720b */ /* 0x000fc80003f64000 */
[----:B------:R-:W-:Y:S01]  /*0410*/  FSEL R14, R14, R13, P3 ;  /* 0x0000000d0e0e7208 */ /* 0x000fe20001800000 */
[----:B------:R-:W-:-:S03]  /*0420*/  @P2 VIADD R17, R16, 0x1 ;  /* 0x0000000110112836 */ /* 0x000fc60000000000 */
[----:B------:R-:W-:-:S04]  /*0430*/  FSETP.GT.AND P1, PT, R15, R14, PT ;  /* 0x0000000e0f00720b */ /* 0x000fc80003f24000 */
[----:B------:R-:W-:Y:S01]  /*0440*/  FSEL R15, R15, R14, P1 ;  /* 0x0000000e0f0f7208 */ /* 0x000fe20000800000 */
[----:B------:R-:W-:-:S03]  /*0450*/  @P3 VIADD R17, R16, 0x2 ;  /* 0x0000000210113836 */ /* 0x000fc60000000000 */
[----:B-1----:R-:W-:-:S04]  /*0460*/  FSETP.GT.AND P6, PT, R4, R15, PT ;  /* 0x0000000f0400720b */ /* 0x002fc80003fc4000 */
[----:B------:R-:W-:Y:S01]  /*0470*/  FSEL R4, R4, R15, P6 ;  /* 0x0000000f04047208 */ /* 0x000fe20003000000 */
[----:B------:R-:W-:Y:S01]  /*0480*/  @P1 VIADD R17, R16, 0x3 ;  /* 0x0000000310111836 */ /* 0x000fe20000000000 */
[----:B------:R-:W1:Y:S02]  /*0490*/  LDS.128 R12, [UR6+0x10] ;  /* 0x00001006ff0c7984 */ /* 0x000e640008000c00 */
[----:B------:R-:W-:-:S04]  /*04a0*/  FSETP.GT.AND P5, PT, R5, R4, PT ;  /* 0x000000040500720b */ /* 0x000fc80003fa4000 */
[----:B------:R-:W-:Y:S01]  /*04b0*/  FSEL R5, R5, R4, P5 ;  /* 0x0000000405057208 */ /* 0x000fe20002800000 */
[----:B------:R-:W-:-:S03]  /*04c0*/  @P6 VIADD R17, R16, 0x4 ;  /* 0x0000000410116836 */ /* 0x000fc60000000000 */
[----:B------:R-:W-:-:S04]  /*04d0*/  FSETP.GT.AND P0, PT, R6, R5, PT ;  /* 0x000000050600720b */ /* 0x000fc80003f04000 */
[----:B------:R-:W-:Y:S01]  /*04e0*/  FSEL R6, R6, R5, P0 ;  /* 0x0000000506067208 */ /* 0x000fe20000000000 */
[----:B------:R-:W-:Y:S01]  /*04f0*/  @P5 VIADD R17, R16, 0x5 ;  /* 0x0000000510115836 */ /* 0x000fe20000000000 */
[----:B------:R-:W2:Y:S01]  /*0500*/  LDS R5, [UR6+0x20] ;  /* 0x00002006ff057984 */ /* 0x000ea20008000800 */
[----:B------:R-:W-:Y:S01]  /*0510*/  UIADD3 UR6, UPT, UPT, UR6, 0x40, URZ ;  /* 0x0000004006067890 */ /* 0x000fe2000fffe0ff */
[----:B------:R-:W-:-:S04]  /*0520*/  FSETP.GT.AND P4, PT, R7, R6, PT ;  /* 0x000000060700720b */ /* 0x000fc80003f84000 */
[----:B------:R-:W-:Y:S01]  /*0530*/  FSEL R7, R7, R6, P4 ;  /* 0x0000000607077208 */ /* 0x000fe20002000000 */
[----:B------:R-:W-:-:S03]  /*0540*/  @P0 VIADD R17, R16, 0x6 ;  /* 0x0000000610110836 */ /* 0x000fc60000000000 */
[----:B0-----:R-:W-:-:S04]  /*0550*/  FSETP.GT.AND P2, PT, R8, R7, PT ;  /* 0x000000070800720b */ /* 0x001fc80003f44000 */
[----:B------:R-:W-:Y:S01]  /*0560*/  FSEL R8, R8, R7, P2 ;  /* 0x0000000708087208 */ /* 0x000fe20001000000 */
[----:B------:R-:W-:-:S03]  /*0570*/  @P4 VIADD R17, R16, 0x7 ;  /* 0x0000000710114836 */ /* 0x000fc60000000000 */
[----:B------:R-:W-:-:S04]  /*0580*/  FSETP.GT.AND P3, PT, R9, R8, PT ;  /* 0x000000080900720b */ /* 0x000fc80003f64000 */
        /* <DEDUP_REMOVED lines=20> */
[----:B--2---:R-:W-:-:S04]  /*06d0*/  FSETP.GT.AND P0, PT, R5, R8, PT ;  /* 0x000000080500720b */ /* 0x004fc80003f04000 */
[----:B------:R-:W-:Y:S01]  /*06e0*/  FSEL R8, R5, R8, P0 ;  /* 0x0000000805087208 */ /* 0x000fe20000000000 */
[C---:B------:R-:W-:Y:S02]  /*06f0*/  @P1 VIADD R17, R16.reuse, 0xf ;  /* 0x0000000f10111836 */ /* 0x040fe40000000000 */
[----:B------:R-:W-:-:S05]  /*0700*/  VIADD R16, R16, 0x10 ;  /* 0x0000001010107836 */ /* 0x000fca0000000000 */
[C---:B------:R-:W-:Y:S02]  /*0710*/  ISETP.NE.AND P1, PT, R16.reuse, UR10, PT ;  /* 0x0000000a10007c0c */ /* 0x040fe4000bf25270 */
[----:B------:R-:W-:-:S11]  /*0720*/  SEL R17, R16, R17, P0 ;  /* 0x0000001110117207 */ /* 0x000fd60000000000 */
[----:B------:R-:W-:Y:S05]  /*0730*/  @P1 BRA `(.L_x_2) ;  /* 0xfffffffc001c1947 */ /* 0x000fea000383ffff */
[----:B------:R-:W-:-:S07]  /*0740*/  VIADD R16, R16, 0x1 ;  /* 0x0000000110107836 */ /* 0x000fce0000000000 */
.L_x_1:
[----:B------:R-:W-:-:S09]  /*0750*/  ULOP3.LUT UP3, URZ, UR7, 0xf, URZ, 0xc0, !UPT ;  /* 0x0000000f07ff7892 */ /* 0x000fd2000f86c0ff */
[----:B------:R-:W-:Y:S05]  /*0760*/  BRA.U !UP3, `(.L_x_3) ;  /* 0x000000050b2c7547 */ /* 0x000fea000b800000 */
[----:B------:R-:W-:Y:S01]  /*0770*/  ULOP3.LUT UP3, URZ, UR9, 0x7, URZ, 0xc0, !UPT ;  /* 0x0000000709ff7892 */ /* 0x000fe2000f86c0ff */
[----:B------:R-:W-:Y:S10]  /*0780*/  BRA.U !UP1, `(.L_x_4) ;  /* 0x0000000109887547 */ /* 0x000ff4000b800000 */
[----:B------:R-:W-:-:S05]  /*0790*/  LEA R4, R16, UR4, 0x2 ;  /* 0x0000000410047c11 */ /* 0x000fca000f8e10ff */
[----:B------:R-:W0:Y:S04]  /*07a0*/  LDS R5, [R4] ;  /* 0x0000000004057984 */ /* 0x000e280000000800 */
[----:B------:R-:W1:Y:S04]  /*07b0*/  LDS R6, [R4+0x4] ;  /* 0x0000040004067984 */ /* 0x000e680000000800 */
[----:B------:R-:W2:Y:S04]  /*07c0*/  LDS R10, [R4+0x8] ;  /* 0x00000800040a7984 */ /* 0x000ea80000000800 */
[----:B------:R-:W3:Y:S04]  /*07d0*/  LDS R12, [R4+0xc] ;  /* 0x00000c00040c7984 */ /* 0x000ee80000000800 */
[----:B------:R-:W4:Y:S04]  /*07e0*/  LDS R14, [R4+0x10] ;  /* 0x00001000040e7984 */ /* 0x000f280000000800 */
[----:B------:R-:W5:Y:S04]  /*07f0*/  LDS R18, [R4+0x14] ;  /* 0x0000140004127984 */ /* 0x000f680000000800 */
[----:B------:R-:W-:Y:S01]  /*0800*/  LDS R7, [R4+0x1c] ;  /* 0x00001c0004077984 */ /* 0x000fe20000000800 */
[----:B0-----:R-:W-:-:S04]  /*0810*/  FSETP.GT.AND P2, PT, R5, R8, PT ;  /* 0x000000080500720b */ /* 0x001fc80003f44000 */
[----:B------:R-:W-:Y:S02]  /*0820*/  FSEL R5, R5, R8, P2 ;  /* 0x0000000805057208 */ /* 0x000fe40001000000 */
[----:B------:R-:W0:Y:S01]  /*0830*/  LDS R8, [R4+0x18] ;  /* 0x0000180004087984 */ /* 0x000e220000000800 */
[----:B------:R-:W-:Y:S02]  /*0840*/  SEL R17, R16, R17, P2 ;  /* 0x0000001110117207 */ /* 0x000fe40001000000 */
[----:B-1----:R-:W-:-:S04]  /*0850*/  FSETP.GT.AND P3, PT, R6, R5, PT ;  /* 0x000000050600720b */ /* 0x002fc80003f64000 */
[----:B------:R-:W-:-:S04]  /*0860*/  FSEL R5, R6, R5, P3 ;  /* 0x0000000506057208 */ /* 0x000fc80001800000 */
[----:B--2---:R-:W-:-:S04]  /*0870*/  FSETP.GT.AND P4, PT, R10, R5, PT ;  /* 0x000000050a00720b */ /* 0x004fc80003f84000 */
[----:B------:R-:W-:Y:S01]  /*0880*/  FSEL R5, R10, R5, P4 ;  /* 0x000000050a057208 */ /* 0x000fe20002000000 */
[----:B------:R-:W-:-:S03]  /*0890*/  @P3 VIADD R17, R16, 0x1 ;  /* 0x0000000110113836 */ /* 0x000fc60000000000 */
[----:B---3--:R-:W-:-:S04]  /*08a0*/  FSETP.GT.AND P5, PT, R12, R5, PT ;  /* 0x000000050c00720b */ /* 0x008fc80003fa4000 */
[----:B------:R-:W-:Y:S01]  /*08b0*/  FSEL R5, R12, R5, P5 ;  /* 0x000000050c057208 */ /* 0x000fe20002800000 */
[----:B------:R-:W-:-:S03]  /*08c0*/  @P4 VIADD R17, R16, 0x2 ;  /* 0x0000000210114836 */ /* 0x000fc60000000000 */
[----:B----4-:R-:W-:-:S04]  /*08d0*/  FSETP.GT.AND P1, PT, R14, R5, PT ;  /* 0x000000050e00720b */ /* 0x010fc80003f24000 */
[----:B------:R-:W-:Y:S01]  /*08e0*/  FSEL R5, R14, R5, P1 ;  /* 0x000000050e057208 */ /* 0x000fe20000800000 */
[----:B------:R-:W-:-:S03]  /*08f0*/  @P5 VIADD R17, R16, 0x3 ;  /* 0x0000000310115836 */ /* 0x000fc60000000000 */
[----:B-----5:R-:W-:-:S04]  /*0900*/  FSETP.GT.AND P0, PT, R18, R5, PT ;  /* 0x000000051200720b */ /* 0x020fc80003f04000 */
[----:B------:R-:W-:Y:S01]  /*0910*/  FSEL R5, R18, R5, P0 ;  /* 0x0000000512057208 */ /* 0x000fe20000000000 */
[----:B------:R-:W-:-:S03]  /*0920*/  @P1 VIADD R17, R16, 0x4 ;  /* 0x0000000410111836 */ /* 0x000fc60000000000 */
[----:B0-----:R-:W-:-:S04]  /*0930*/  FSETP.GT.AND P2, PT, R8, R5, PT ;  /* 0x000000050800720b */ /* 0x001fc80003f44000 */
[----:B------:R-:W-:Y:S01]  /*0940*/  FSEL R8, R8, R5, P2 ;  /* 0x0000000508087208 */ /* 0x000fe20001000000 */
[----:B------:R-:W-:-:S03]  /*0950*/  @P0 VIADD R17, R16, 0x5 ;  /* 0x0000000510110836 */ /* 0x000fc60000000000 */
[----:B------:R-:W-:-:S04]  /*0960*/  FSETP.GT.AND P3, PT, R7, R8, PT ;  /* 0x000000080700720b */ /* 0x000fc80003f64000 */
[----:B------:R-:W-:Y:S01]  /*0970*/  FSEL R8, R7, R8, P3 ;  /* 0x0000000807087208 */ /* 0x000fe20001800000 */
[----:B------:R-:W-:-:S08]  /*0980*/  @P2 VIADD R17, R16, 0x6 ;  /* 0x0000000610112836 */ /* 0x000fd00000000000 */
[C---:B------:R-:W-:Y:S02]  /*0990*/  @P3 VIADD R17, R16.reuse, 0x7 ;  /* 0x0000000710113836 */ /* 0x040fe40000000000 */
[----:B------:R-:W-:-:S07]  /*09a0*/  VIADD R16, R16, 0x8 ;  /* 0x0000000810107836 */ /* 0x000fce0000000000 */
.L_x_4:
[----:B------:R-:W-:Y:S05]  /*09b0*/  BRA.U !UP3, `(.L_x_3) ;  /* 0x000000010b987547 */ /* 0x000fea000b800000 */
[----:B------:R-:W-:Y:S01]  /*09c0*/  UISETP.NE.AND UP3, UPT, UR5, URZ, UPT ;  /* 0x000000ff0500728c */ /* 0x000fe2000bf65270 */
[----:B------:R-:W-:Y:S10]  /*09d0*/  BRA.U !UP0, `(.L_x_5) ;  /* 0x0000000108487547 */ /* 0x000ff4000b800000 */
[----:B------:R-:W-:-:S05]  /*09e0*/  LEA R4, R16, UR4, 0x2 ;  /* 0x0000000410047c11 */ /* 0x000fca000f8e10ff */
[----:B------:R-:W0:Y:S04]  /*09f0*/  LDS R5, [R4] ;  /* 0x0000000004057984 */ /* 0x000e280000000800 */
[----:B------:R-:W1:Y:S04]  /*0a00*/  LDS R6, [R4+0x4] ;  /* 0x0000040004067984 */ /* 0x000e680000000800 */
[----:B------:R-:W2:Y:S04]  /*0a10*/  LDS R10, [R4+0x8] ;  /* 0x00000800040a7984 */ /* 0x000ea80000000800 */
[----:B------:R-:W3:Y:S01]  /*0a20*/  LDS R12, [R4+0xc] ;  /* 0x00000c00040c7984 */ /* 0x000ee20000000800 */
[----:B0-----:R-:W-:-:S04]  /*0a30*/  FSETP.GT.AND P0, PT, R5, R8, PT ;  /* 0x000000080500720b */ /* 0x001fc80003f04000 */
[----:B------:R-:W-:Y:S02]  /*0a40*/  FSEL R5, R5, R8, P0 ;  /* 0x0000000805057208 */ /* 0x000fe40000000000 */
        /* <DEDUP_REMOVED lines=8> */
[----:B------:R-:W-:-:S08]  /*0ad0*/  @P2 VIADD R17, R16, 0x2 ;  /* 0x0000000210112836 */ /* 0x000fd00000000000 */
[C---:B------:R-:W-:Y:S02]  /*0ae0*/  @P3 VIADD R17, R16.reuse, 0x3 ;  /* 0x0000000310113836 */ /* 0x040fe40000000000 */
[----:B------:R-:W-:-:S07]  /*0af0*/  VIADD R16, R16, 0x4 ;  /* 0x0000000410107836 */ /* 0x000fce0000000000 */
.L_x_5:
[----:B------:R-:W-:Y:S05]  /*0b00*/  BRA.U !UP3, `(.L_x_3) ;  /* 0x000000010b447547 */ /* 0x000fea000b800000 */
[----:B------:R-:W-:Y:S01]  /*0b10*/  LEA R4, R16, UR4, 0x2 ;  /* 0x0000000410047c11 */ /* 0x000fe2000f8e10ff */
[----:B------:R-:W-:-:S04]  /*0b20*/  UISETP.NE.AND UP3, UPT, UR5, 0x1, UPT ;  /* 0x000000010500788c */ /* 0x000fc8000bf65270 */
[----:B------:R-:W0:Y:S02]  /*0b30*/  LDS R5, [R4] ;  /* 0x0000000004057984 */ /* 0x000e240000000800 */
[----:B0-----:R-:W-:-:S04]  /*0b40*/  FSETP.GT.AND P0, PT, R5, R8, PT ;  /* 0x000000080500720b */ /* 0x001fc80003f04000 */
[----:B------:R-:W-:Y:S02]  /*0b50*/  FSEL R8, R5, R8, P0 ;  /* 0x0000000805087208 */ /* 0x000fe40000000000 */
[----:B------:R-:W-:Y:S01]  /*0b60*/  SEL R17, R16, R17, P0 ;  /* 0x0000001110117207 */ /* 0x000fe20000000000 */
[----:B------:R-:W-:Y:S06]  /*0b70*/  BRA.U !UP3, `(.L_x_3) ;  /* 0x000000010b287547 */ /* 0x000fec000b800000 */
[----:B------:R-:W0:Y:S01]  /*0b80*/  LDS R5, [R4+0x4] ;  /* 0x0000040004057984 */ /* 0x000e220000000800 */
[----:B------:R-:W-:Y:S01]  /*0b90*/  UISETP.NE.AND UP3, UPT, UR5, 0x2, UPT ;  /* 0x000000020500788c */ /* 0x000fe2000bf65270 */
[----:B0-----:R-:W-:-:S04]  /*0ba0*/  FSETP.GT.AND P0, PT, R5, R8, PT ;  /* 0x000000080500720b */ /* 0x001fc80003f04000 */
[----:B------:R-:W-:-:S09]  /*0bb0*/  FSEL R8, R5, R8, P0 ;  /* 0x0000000805087208 */ /* 0x000fd20000000000 */
[----:B------:R-:W-:Y:S01]  /*0bc0*/  @P0 VIADD R17, R16, 0x1 ;  /* 0x0000000110110836 */ /* 0x000fe20000000000 */
[----:B------:R-:W-:Y:S06]  /*0bd0*/  BRA.U !UP3, `(.L_x_3) ;  /* 0x000000010b107547 */ /* 0x000fec000b800000 */
[----:B------:R-:W0:Y:S02]  /*0be0*/  LDS R5, [R4+0x8] ;  /* 0x0000080004057984 */ /* 0x000e240000000800 */
[----:B0-----:R-:W-:-:S13]  /*0bf0*/  FSETP.GT.AND P0, PT, R5, R8, PT ;  /* 0x000000080500720b */ /* 0x001fda0003f04000 */
[----:B------:R-:W-:Y:S02]  /*0c00*/  @P0 VIADD R17, R16, 0x2 ;  /* 0x0000000210110836 */ /* 0x000fe40000000000 */
[----:B------:R-:W-:-:S07]  /*0c10*/  @P0 IMAD.MOV.U32 R8, RZ, RZ, R5 ;  /* 0x000000ffff080224 */ /* 0x000fce00078e0005 */
.L_x_3:
[C---:B------:R-:W-:Y:S01]  /*0c20*/  IMAD R9, R17.reuse, 0x4, R0 ;  /* 0x0000000411097824 */ /* 0x040fe200078e0200 */
[----:B------:R-:W1:Y:S01]  /*0c30*/  LDC.64 R4, c[0x0][0x390] ;  /* 0x0000e400ff047b82 */ /* 0x000e620000000a00 */
[----:B------:R-:W-:Y:S01]  /*0c40*/  LEA R17, R17, UR4, 0x2 ;  /* 0x0000000411117c11 */ /* 0x000fe2000f8e10ff */
[----:B------:R-:W-:-:S03]  /*0c50*/  IMAD.MOV.U32 R10, RZ, RZ, -0x40800000 ;  /* 0xbf800000ff0a7424 */ /* 0x000fc600078e00ff */
[----:B------:R-:W2:Y:S03]  /*0c60*/  LDS R9, [R9] ;  /* 0x0000000009097984 */ /* 0x000ea60000000800 */
[----:B------:R-:W3:Y:S01]  /*0c70*/  LDC.64 R6, c[0x0][0x398] ;  /* 0x0000e600ff067b82 */ /* 0x000ee20000000a00 */
[----:B------:R4:W-:Y:S01]  /*0c80*/  STS [R17], R10 ;  /* 0x0000000a11007388 */ /* 0x0009e20000000800 */
[----:B-1----:R-:W-:-:S05]  /*0c90*/  IMAD.WIDE.U32 R4, R3, 0x4, R4 ;  /* 0x0000000403047825 */ /* 0x002fca00078e0004 */
[----:B0-----:R4:W-:Y:S01]  /*0ca0*/  STG.E desc[UR12][R4.64], R8 ;  /* 0x0000000804007986 */ /* 0x0019e2000c10190c */
[----:B---3--:R-:W-:-:S04]  /*0cb0*/  IMAD.WIDE.U32 R6, R3, 0x4, R6 ;  /* 0x0000000403067825 */ /* 0x008fc800078e0006 */
[----:B------:R-:W-:-:S05]  /*0cc0*/  VIADD R3, R3, 0x1 ;  /* 0x0000000103037836 */ /* 0x000fca0000000000 */
[----:B------:R-:W-:Y:S01]  /*0cd0*/  ISETP.NE.AND P0, PT, R3, R2, PT ;  /* 0x000000020300720c */ /* 0x000fe20003f05270 */
[----:B--2---:R4:W-:-:S12]  /*0ce0*/  STG.E desc[UR12][R6.64], R9 ;  /* 0x0000000906007986 */ /* 0x0049d8000c10190c */
[----:B----4-:R-:W-:Y:S05]  /*0cf0*/  @!P0 EXIT ;  /* 0x000000000000894d */ /* 0x010fea0003800000 */
[----:B------:R-:W-:Y:S05]  /*0d00*/  BRA `(.L_x_6) ;  /* 0xfffffff400847947 */ /* 0x000fea000383ffff */
.L_x_0:
[----:B------:R-:W0:Y:S01]  /*0d10*/  LDS R7, [R6] ;  /* 0x0000000006077984 */ /* 0x000e220000000800 */
[----:B------:R-:W0:Y:S01]  /*0d20*/  LDC.64 R2, c[0x0][0x390] ;  /* 0x0000e400ff027b82 */ /* 0x000e220000000a00 */
[----:B------:R-:W-:Y:S02]  /*0d30*/  IMAD.MOV.U32 R11, RZ, RZ, -0x40800000 ;  /* 0xbf800000ff0b7424 */ /* 0x000fe400078e00ff */
[----:B------:R-:W1:Y:S04]  /*0d40*/  LDS R9, [R0] ;  /* 0x0000000000097984 */ /* 0x000e680000000800 */
[----:B------:R-:W-:Y:S01]  /*0d50*/  STS [R6], R11 ;  /* 0x0000000b06007388 */ /* 0x000fe20000000800 */
[----:B------:R-:W1:Y:S03]  /*0d60*/  LDC.64 R4, c[0x0][0x398] ;  /* 0x0000e600ff047b82 */ /* 0x000e660000000a00 */
[----:B0-----:R-:W-:Y:S04]  /*0d70*/  STG.E desc[UR12][R2.64], R7 ;  /* 0x0000000702007986 */ /* 0x001fe8000c10190c */
[----:B-1----:R-:W-:Y:S01]  /*0d80*/  STG.E desc[UR12][R4.64], R9 ;  /* 0x0000000904007986 */ /* 0x002fe2000c10190c */
[----:B------:R-:W-:Y:S05]  /*0d90*/  EXIT ;  /* 0x000000000000794d */ /* 0x000fea0003800000 */
.L_x_7:
[----:B------:R-:W-:-:S00]  /*0da0*/  BRA `(.L_x_7) ;  /* 0xfffffffc00fc7947 */ /* 0x000fc0000383ffff */
[----:B------:R-:W-:-:S00]  /*0db0*/  NOP ;  /* 0x0000000000007918 */ /* 0x000fc00000000000 */
        /* <DEDUP_REMOVED lines=12> */
.L_x_61:


//--------------------- .text.agentic_batch_similarity_kernel --------------------------
	.section	.text.agentic_batch_similarity_kernel,"ax",@progbits
	.align	128
        .global         agentic_batch_similarity_kernel
        .type           agentic_batch_similarity_kernel,@function
        .size           agentic_batch_similarity_kernel,(.L_x_58 - agentic_batch_similarity_kernel)
        .other          agentic_batch_similarity_kernel,@"STO_CUDA_ENTRY STV_DEFAULT"
agentic_batch_similarity_kernel:
.text.agentic_batch_similarity_kernel:
[----:B------:R-:W-:Y:S01]  /*0000*/  LDC R1, c[0x0][0x37c] ;  /* 0x0000df00ff017b82 */ /* 0x000fe20000000800 */
[----:B------:R-:W0:Y:S07]  /*0010*/  S2R R0, SR_TID.X ;  /* 0x0000000000007919 */ /* 0x000e2e0000002100 */
[----:B------:R-:W0:Y:S08]  /*0020*/  S2UR UR4, SR_CTAID.X ;  /* 0x00000000000479c3 */ /* 0x000e300000002500 */
[----:B------:R-:W0:Y:S08]  /*0030*/  LDC R7, c[0x0][0x360] ;  /* 0x0000d800ff077b82 */ /* 0x000e300000000800 */
[----:B------:R-:W1:Y:S08]  /*0040*/  S2UR UR13, SR_CTAID.Y ;  /* 0x00000000000d79c3 */ /* 0x000e700000002600 */
[----:B------:R-:W1:Y:S01]  /*0050*/  LDC.64 R2, c[0x0][0x3a0] ;  /* 0x0000e800ff027b82 */ /* 0x000e620000000a00 */
[----:B0-----:R-:W-:Y:S01]  /*0060*/  IMAD R7, R7, UR4, R0 ;  /* 0x0000000407077c24 */ /* 0x001fe2000f8e0200 */
[----:B-1----:R-:W-:-:S04]  /*0070*/  ISETP.LE.AND P0, PT, R3, UR13, PT ;  /* 0x0000000d03007c0c */ /* 0x002fc8000bf03270 */
[----:B------:R-:W-:-:S13]  /*0080*/  ISETP.GE.OR P0, PT, R7, R2, P0 ;  /* 0x000000020700720c */ /* 0x000fda0000706670 */
[----:B------:R-:W-:Y:S05]  /*0090*/  @P0 EXIT ;  /* 0x000000000000094d */ /* 0x000fea0003800000 */
[----:B------:R-:W0:Y:S01]  /*00a0*/  LDCU UR7, c[0x0][0x3a8] ;  /* 0x00007500ff0777ac */ /* 0x000e220008000800 */
[----:B------:R-:W-:Y:S01]  /*00b0*/  HFMA2 R9, -RZ, RZ, 0, 0 ;  /* 0x00000000ff097431 */ /* 0x000fe200000001ff */
[----:B------:R-:W-:Y:S01]  /*00c0*/  MOV R0, RZ ;  /* 0x000000ff00007202 */ /* 0x000fe20000000f00 */
[----:B------:R-:W1:Y:S01]  /*00d0*/  LDCU.64 UR14, c[0x0][0x358] ;  /* 0x00006b00ff0e77ac */ /* 0x000e620008000a00 */
[----:B0-----:R-:W-:-:S09]  /*00e0*/  UISETP.GE.AND UP0, UPT, UR7, 0x1, UPT ;  /* 0x000000010700788c */ /* 0x001fd2000bf06270 */
[----:B-1----:R-:W-:Y:S05]  /*00f0*/  BRA.U !UP0, `(.L_x_8) ;  /* 0x0000000908587547 */ /* 0x002fea000b800000 */
[----:B------:R-:W-:Y:S02]  /*0100*/  UISETP.GE.U32.AND UP1, UPT, UR7, 0x8, UPT ;  /* 0x000000080700788c */ /* 0x000fe4000bf26070 */
[----:B------:R-:W-:Y:S01]  /*0110*/  IMAD R0, R7, UR7, RZ ;  /* 0x0000000707007c24 */ /* 0x000fe2000f8e02ff */
[----:B------:R-:W-:Y:S01]  /*0120*/  ULOP3.LUT UR11, UR7, 0x7, URZ, 0xc0, !UPT ;  /* 0x00000007070b7892 */ /* 0x000fe2000f8ec0ff */
[----:B------:R-:W-:Y:S01]  /*0130*/  IMAD.MOV.U32 R6, RZ, RZ, RZ ;  /* 0x000000ffff067224 */ /* 0x000fe200078e00ff */
[----:B------:R-:W-:Y:S01]  /*0140*/  MOV R11, RZ ;  /* 0x000000ff000b7202 */ /* 0x000fe20000000f00 */
[----:B------:R-:W-:Y:S01]  /*0150*/  IMAD.MOV.U32 R9, RZ, RZ, RZ ;  /* 0x000000ffff097224 */ /* 0x000fe200078e00ff */
[----:B------:R-:W-:Y:S01]  /*0160*/  MOV R13, RZ ;  /* 0x000000ff000d7202 */ /* 0x000fe20000000f00 */
[----:B------:R-:W-:Y:S02]  /*0170*/  UIMAD UR10, UR13, UR7, URZ ;  /* 0x000000070d0a72a4 */ /* 0x000fe4000f8e02ff */
[----:B------:R-:W-:Y:S01]  /*0180*/  UISETP.NE.AND UP0, UPT, UR11, URZ, UPT ;  /* 0x000000ff0b00728c */ /* 0x000fe2000bf05270 */
[----:B------:R-:W-:Y:S10]  /*0190*/  BRA.U !UP1, `(.L_x_9) ;  /* 0x0000000109fc7547 */ /* 0x000ff4000b800000 */
[----:B------:R-:W0:Y:S01]  /*01a0*/  LDCU.64 UR4, c[0x0][0x388] ;  /* 0x00007100ff0477ac */ /* 0x000e220008000a00 */
[----:B------:R-:W-:Y:S01]  /*01b0*/  HFMA2 R6, -RZ, RZ, 0, 0 ;  /* 0x00000000ff067431 */ /* 0x000fe200000001ff */
[----:B------:R-:W-:Y:S01]  /*01c0*/  MOV R8, R0 ;  /* 0x0000000000087202 */ /* 0x000fe20000000f00 */
[----:B------:R-:W1:Y:S01]  /*01d0*/  LDCU.64 UR8, c[0x0][0x380] ;  /* 0x00007000ff0877ac */ /* 0x000e620008000a00 */
[----:B------:R-:W-:-:S06]  /*01e0*/  ULOP3.LUT UR12, UR7, 0x7ffffff8, URZ, 0xc0, !UPT ;  /* 0x7ffffff8070c7892 */ /* 0x000fcc000f8ec0ff */
[----:B------:R-:W-:Y:S01]  /*01f0*/  IMAD.U32 R11, RZ, RZ, UR12 ;  /* 0x0000000cff0b7e24 */ /* 0x000fe2000f8e00ff */
[----:B0-----:R-:W-:-:S04]  /*0200*/  UIMAD.WIDE.U32 UR4, UR10, 0x4, UR4 ;  /* 0x000000040a0478a5 */ /* 0x001fc8000f8e0004 */
[----:B------:R-:W-:Y:S02]  /*0210*/  UIADD3 UR16, UP2, UPT, UR4, 0x10, URZ ;  /* 0x0000001004107890 */ /* 0x000fe4000ff5e0ff */
[----:B-1----:R-:W-:Y:S02]  /*0220*/  UIADD3 UR6, UP1, UPT, UR8, 0x10, URZ ;  /* 0x0000001008067890 */ /* 0x002fe4000ff3e0ff */
[----:B------:R-:W-:Y:S02]  /*0230*/  UIADD3.X UR4, UPT, UPT, URZ, UR5, URZ, UP2, !UPT ;  /* 0x00000005ff047290 */ /* 0x000fe400097fe4ff */
[----:B------:R-:W-:Y:S01]  /*0240*/  MOV R2, UR16 ;  /* 0x0000001000027c02 */ /* 0x000fe20008000f00 */
[----:B------:R-:W-:Y:S02]  /*0250*/  UIADD3 UR8, UPT, UPT, -UR12, URZ, URZ ;  /* 0x000000ff0c087290 */ /* 0x000fe4000fffe1ff */
[----:B------:R-:W-:Y:S01]  /*0260*/  UIADD3.X UR5, UPT, UPT, URZ, UR9, URZ, UP1, !UPT ;  /* 0x00000009ff057290 */ /* 0x000fe20008ffe4ff */
[----:B------:R-:W-:-:S11]  /*0270*/  MOV R3, UR4 ;  /* 0x0000000400037c02 */ /* 0x000fd60008000f00 */
.L_x_10:
[----:B------:R-:W-:Y:S01]  /*0280*/  MOV R5, UR5 ;  /* 0x0000000500057c02 */ /* 0x000fe20008000f00 */
[----:B------:R-:W-:Y:S01]  /*0290*/  IMAD.U32 R4, RZ, RZ, UR6 ;  /* 0x00000006ff047e24 */ /* 0x000fe2000f8e00ff */
[----:B------:R-:W2:Y:S03]  /*02a0*/  LDG.E R29, desc[UR14][R2.64+-0x10] ;  /* 0xfffff00e021d7981 */ /* 0x000ea6000c1e1900 */
[----:B------:R-:W-:Y:S01]  /*02b0*/  IMAD.WIDE R4, R8, 0x4, R4 ;  /* 0x0000000408047825 */ /* 0x000fe200078e0204 */
[----:B------:R-:W3:Y:S04]  /*02c0*/  LDG.E R25, desc[UR14][R2.64+-0xc] ;  /* 0xfffff40e02197981 */ /* 0x000ee8000c1e1900 */
[----:B------:R-:W4:Y:S04]  /*02d0*/  LDG.E R24, desc[UR14][R4.64+-0x10] ;  /* 0xfffff00e04187981 */ /* 0x000f28000c1e1900 */
[----:B------:R-:W5:Y:S04]  /*02e0*/  LDG.E R20, desc[UR14][R4.64+-0xc] ;  /* 0xfffff40e04147981 */ /* 0x000f68000c1e1900 */
        /* <DEDUP_REMOVED lines=11> */
[----:B------:R0:W5:Y:S01]  /*03a0*/  LDG.E R27, desc[UR14][R2.64+0xc] ;  /* 0x00000c0e021b7981 */ /* 0x000162000c1e1900 */
[----:B------:R-:W-:-:S04]  /*03b0*/  UIADD3 UR8, UPT, UPT, UR8, 0x8, URZ ;  /* 0x0000000808087890 */ /* 0x000fc8000fffe0ff */
[----:B------:R-:W-:Y:S01]  /*03c0*/  UISETP.NE.AND UP1, UPT, UR8, URZ, UPT ;  /* 0x000000ff0800728c */ /* 0x000fe2000bf25270 */
[----:B------:R-:W-:Y:S01]  /*03d0*/  VIADD R8, R8, 0x8 ;  /* 0x0000000808087836 */ /* 0x000fe20000000000 */
[----:B0-----:R-:W-:-:S04]  /*03e0*/  IADD3 R2, P0, PT, R2, 0x20, RZ ;  /* 0x0000002002027810 */ /* 0x001fc80007f1e0ff */
[----:B------:R-:W-:Y:S01]  /*03f0*/  IADD3.X R3, PT, PT, RZ, R3, RZ, P0, !PT ;  /* 0x00000003ff037210 */ /* 0x000fe200007fe4ff */
[----:B--2---:R-:W-:-:S04]  /*0400*/  FFMA R6, R29, R29, R6 ;  /* 0x0000001d1d067223 */ /* 0x004fc80000000006 */
[----:B---3--:R-:W-:Y:S01]  /*0410*/  FFMA R6, R25, R25, R6 ;  /* 0x0000001919067223 */ /* 0x008fe20000000006 */
[C---:B----4-:R-:W-:Y:S01]  /*0420*/  FFMA R9, R24.reuse, R29, R9 ;  /* 0x0000001d18097223 */ /* 0x050fe20000000009 */
[----:B------:R-:W-:-:S03]  /*0430*/  FFMA R13, R24, R24, R13 ;  /* 0x00000018180d7223 */ /* 0x000fc6000000000d */
[C---:B-----5:R-:W-:Y:S01]  /*0440*/  FFMA R9, R20.reuse, R25, R9 ;  /* 0x0000001914097223 */ /* 0x060fe20000000009 */
[----:B------:R-:W-:Y:S01]  /*0450*/  FFMA R13, R20, R20, R13 ;  /* 0x00000014140d7223 */ /* 0x000fe2000000000d */
[----:B------:R-:W-:-:S03]  /*0460*/  FFMA R6, R23, R23, R6 ;  /* 0x0000001717067223 */ /* 0x000fc60000000006 */
[C---:B------:R-:W-:Y:S01]  /*0470*/  FFMA R13, R18.reuse, R18, R13 ;  /* 0x00000012120d7223 */ /* 0x040fe2000000000d */
[----:B------:R-:W-:Y:S01]  /*0480*/  FFMA R9, R18, R23, R9 ;  /* 0x0000001712097223 */ /* 0x000fe20000000009 */
[-C--:B------:R-:W-:Y:S02]  /*0490*/  FFMA R5, R21, R21.reuse, R6 ;  /* 0x0000001515057223 */ /* 0x080fe40000000006 */
[C---:B------:R-:W-:Y:S01]  /*04a0*/  FFMA R4, R16.reuse, R16, R13 ;  /* 0x0000001010047223 */ /* 0x040fe2000000000d */
[----:B------:R-:W-:Y:S01]  /*04b0*/  FFMA R9, R16, R21, R9 ;  /* 0x0000001510097223 */ /* 0x000fe20000000009 */
[-C--:B------:R-:W-:Y:S02]  /*04c0*/  FFMA R6, R10, R10.reuse, R5 ;  /* 0x0000000a0a067223 */ /* 0x080fe40000000005 */
[C---:B------:R-:W-:Y:S01]  /*04d0*/  FFMA R5, R19.reuse, R19, R4 ;  /* 0x0000001313057223 */ /* 0x040fe20000000004 */
[----:B------:R-:W-:Y:S01]  /*04e0*/  FFMA R9, R19, R10, R9 ;  /* 0x0000000a13097223 */ /* 0x000fe20000000009 */
[----:B------:R-:W-:-:S02]  /*04f0*/  FFMA R6, R17, R17, R6 ;  /* 0x0000001111067223 */ /* 0x000fc40000000006 */
[C---:B------:R-:W-:Y:S01]  /*0500*/  FFMA R5, R14.reuse, R14, R5 ;  /* 0x0000000e0e057223 */ /* 0x040fe20000000005 */
[----:B------:R-:W-:Y:S01]  /*0510*/  FFMA R9, R14, R17, R9 ;  /* 0x000000110e097223 */ /* 0x000fe20000000009 */
[-C--:B------:R-:W-:Y:S02]  /*0520*/  FFMA R6, R15, R15.reuse, R6 ;  /* 0x0000000f0f067223 */ /* 0x080fe40000000006 */
[C---:B------:R-:W-:Y:S01]  /*0530*/  FFMA R5, R12.reuse, R12, R5 ;  /* 0x0000000c0c057223 */ /* 0x040fe20000000005 */
[----:B------:R-:W-:-:S03]  /*0540*/  FFMA R9, R12, R15, R9 ;  /* 0x0000000f0c097223 */ /* 0x000fc60000000009 */
[C---:B------:R-:W-:Y:S01]  /*0550*/  FFMA R13, R22.reuse, R22, R5 ;  /* 0x00000016160d7223 */ /* 0x040fe20000000005 */
[-C--:B------:R-:W-:Y:S01]  /*0560*/  FFMA R6, R27, R27.reuse, R6 ;  /* 0x0000001b1b067223 */ /* 0x080fe20000000006 */
[----:B------:R-:W-:Y:S01]  /*0570*/  FFMA R9, R22, R27, R9 ;  /* 0x0000001b16097223 */ /* 0x000fe20000000009 */
[----:B------:R-:W-:Y:S06]  /*0580*/  BRA.U UP1, `(.L_x_10) ;  /* 0xfffffffd013c7547 */ /* 0x000fec000b83ffff */
.L_x_9:
[----:B------:R-:W-:Y:S05]  /*0590*/  BRA.U !UP0, `(.L_x_11) ;  /* 0x00000005082c7547 */ /* 0x000fea000b800000 */
[----:B------:R-:W-:Y:S02]  /*05a0*/  UISETP.GE.U32.AND UP0, UPT, UR11, 0x4, UPT ;  /* 0x000000040b00788c */ /* 0x000fe4000bf06070 */
[----:B------:R-:W-:-:S04]  /*05b0*/  ULOP3.LUT UR5, UR7, 0x3, URZ, 0xc0, !UPT ;  /* 0x0000000307057892 */ /* 0x000fc8000f8ec0ff */
[----:B------:R-:W-:-:S03]  /*05c0*/  UISETP.NE.AND UP1, UPT, UR5, URZ, UPT ;  /* 0x000000ff0500728c */ /* 0x000fc6000bf25270 */
[----:B------:R-:W-:Y:S08]  /*05d0*/  BRA.U !UP0, `(.L_x_12) ;  /* 0x0000000108807547 */ /* 0x000ff0000b800000 */
[----:B------:R-:W0:Y:S01]  /*05e0*/  LDC.64 R4, c[0x0][0x380] ;  /* 0x0000e000ff047b82 */ /* 0x000e220000000a00 */
[----:B------:R-:W-:Y:S02]  /*05f0*/  IADD3 R17, PT, PT, R0, R11, RZ ;  /* 0x0000000b00117210 */ /* 0x000fe40007ffe0ff */
[C---:B------:R-:W-:Y:S02]  /*0600*/  IADD3 R8, P0, PT, R11.reuse, UR10, RZ ;  /* 0x0000000a0b087c10 */ /* 0x040fe4000ff1e0ff */
[----:B------:R-:W-:Y:S02]  /*0610*/  IADD3 R19, PT, PT, R11, UR10, RZ ;  /* 0x0000000a0b137c10 */ /* 0x000fe4000fffe0ff */
[----:B------:R-:W-:Y:S01]  /*0620*/  IADD3.X R10, PT, PT, RZ, RZ, RZ, P0, !PT ;  /* 0x000000ffff0a7210 */ /* 0x000fe200007fe4ff */
[----:B------:R-:W1:Y:S08]  /*0630*/  LDC.64 R2, c[0x0][0x388] ;  /* 0x0000e200ff027b82 */ /* 0x000e700000000a00 */
[----:B------:R-:W2:Y:S01]  /*0640*/  LDC.64 R14, c[0x0][0x388] ;  /* 0x0000e200ff0e7b82 */ /* 0x000ea20000000a00 */
[----:B0-----:R-:W-:-:S05]  /*0650*/  IMAD.WIDE R4, R17, 0x4, R4 ;  /* 0x0000000411047825 */ /* 0x001fca00078e0204 */
[----:B------:R-:W3:Y:S01]  /*0660*/  LDG.E R12, desc[UR14][R4.64+0x8] ;  /* 0x0000080e040c7981 */ /* 0x000ee2000c1e1900 */
[----:B-1----:R-:W-:-:S03]  /*0670*/  LEA R2, P0, R8, R2, 0x2 ;  /* 0x0000000208027211 */ /* 0x002fc600078010ff */
[----:B------:R-:W4:Y:S01]  /*0680*/  LDG.E R16, desc[UR14][R4.64+0xc] ;  /* 0x00000c0e04107981 */ /* 0x000f22000c1e1900 */
[----:B------:R-:W-:-:S03]  /*0690*/  LEA.HI.X R3, R8, R3, R10, 0x2, P0 ;  /* 0x0000000308037211 */ /* 0x000fc600000f140a */
[----:B------:R-:W5:Y:S01]  /*06a0*/  LDG.E R8, desc[UR14][R4.64] ;  /* 0x0000000e04087981 */ /* 0x000f62000c1e1900 */
[----:B--2---:R-:W-:-:S03]  /*06b0*/  IMAD.WIDE.U32 R14, R19, 0x4, R14 ;  /* 0x00000004130e7825 */ /* 0x004fc600078e000e */
[----:B------:R-:W2:Y:S04]  /*06c0*/  LDG.E R10, desc[UR14][R4.64+0x4] ;  /* 0x0000040e040a7981 */ /* 0x000ea8000c1e1900 */
[----:B------:R-:W3:Y:S04]  /*06d0*/  LDG.E R15, desc[UR14][R14.64] ;  /* 0x0000000e0e0f7981 */ /* 0x000ee8000c1e1900 */
[----:B------:R-:W4:Y:S04]  /*06e0*/  LDG.E R17, desc[UR14][R2.64+0x4] ;  /* 0x0000040e02117981 */ /* 0x000f28000c1e1900 */
[----:B------:R-:W4:Y:S04]  /*06f0*/  LDG.E R19, desc[UR14][R2.64+0x8] ;  /* 0x0000080e02137981 */ /* 0x000f28000c1e1900 */
[----:B------:R-:W4:Y:S01]  /*0700*/  LDG.E R21, desc[UR14][R2.64+0xc] ;  /* 0x00000c0e02157981 */ /* 0x000f22000c1e1900 */
[----:B------:R-:W-:-:S02]  /*0710*/  VIADD R11, R11, 0x4 ;  /* 0x000000040b0b7836 */ /* 0x000fc40000000000 */
[----:B-----5:R-:W-:-:S04]  /*0720*/  FFMA R13, R8, R8, R13 ;  /* 0x00000008080d7223 */ /* 0x020fc8000000000d */
[----:B--2---:R-:W-:Y:S01]  /*0730*/  FFMA R13, R10, R10, R13 ;  /* 0x0000000a0a0d7223 */ /* 0x004fe2000000000d */
[-C--:B---3--:R-:W-:Y:S01]  /*0740*/  FFMA R8, R8, R15.reuse, R9 ;  /* 0x0000000f08087223 */ /* 0x088fe20000000009 */
[----:B------:R-:W-:-:S03]  /*0750*/  FFMA R6, R15, R15, R6 ;  /* 0x0000000f0f067223 */ /* 0x000fc60000000006 */
[-C--:B----4-:R-:W-:Y:S01]  /*0760*/  FFMA R8, R10, R17.reuse, R8 ;  /* 0x000000110a087223 */ /* 0x090fe20000000008 */
[----:B------:R-:W-:Y:S01]  /*0770*/  FFMA R6, R17, R17, R6 ;  /* 0x0000001111067223 */ /* 0x000fe20000000006 */
[C---:B------:R-:W-:Y:S02]  /*0780*/  FFMA R13, R12.reuse, R12, R13 ;  /* 0x0000000c0c0d7223 */ /* 0x040fe4000000000d */
[-C--:B------:R-:W-:Y:S01]  /*0790*/  FFMA R8, R12, R19.reuse, R8 ;  /* 0x000000130c087223 */ /* 0x080fe20000000008 */
[----:B------:R-:W-:Y:S01]  /*07a0*/  FFMA R6, R19, R19, R6 ;  /* 0x0000001313067223 */ /* 0x000fe20000000006 */
[C---:B------:R-:W-:Y:S02]  /*07b0*/  FFMA R13, R16.reuse, R16, R13 ;  /* 0x00000010100d7223 */ /* 0x040fe4000000000d */
[-C--:B------:R-:W-:Y:S01]  /*07c0*/  FFMA R9, R16, R21.reuse, R8 ;  /* 0x0000001510097223 */ /* 0x080fe20000000008 */
[----:B------:R-:W-:-:S07]  /*07d0*/  FFMA R6, R21, R21, R6 ;  /* 0x0000001515067223 */ /* 0x000fce0000000006 */
.L_x_12:
[----:B------:R-:W-:Y:S05]  /*07e0*/  BRA.U !UP1, `(.L_x_11) ;  /* 0x0000000109987547 */ /* 0x000fea000b800000 */
[----:B------:R-:W-:Y:S02]  /*07f0*/  UISETP.NE.AND UP0, UPT, UR5, 0x1, UPT ;  /* 0x000000010500788c */ /* 0x000fe4000bf05270 */
[----:B------:R-:W-:-:S04]  /*0800*/  ULOP3.LUT UR4, UR7, 0x1, URZ, 0xc0, !UPT ;  /* 0x0000000107047892 */ /* 0x000fc8000f8ec0ff */
[----:B------:R-:W-:-:S03]  /*0810*/  UISETP.NE.U32.AND UP1, UPT, UR4, 0x1, UPT ;  /* 0x000000010400788c */ /* 0x000fc6000bf25070 */
[----:B------:R-:W-:Y:S08]  /*0820*/  BRA.U !UP0, `(.L_x_13) ;  /* 0x0000000108587547 */ /* 0x000ff0000b800000 */
[----:B------:R-:W0:Y:S01]  /*0830*/  LDC.64 R2, c[0x0][0x388] ;  /* 0x0000e200ff027b82 */ /* 0x000e220000000a00 */
[C---:B------:R-:W-:Y:S02]  /*0840*/  IADD3 R8, P0, PT, R11.reuse, UR10, RZ ;  /* 0x0000000a0b087c10 */ /* 0x040fe4000ff1e0ff */
[----:B------:R-:W-:Y:S02]  /*0850*/  IADD3 R19, PT, PT, R11, UR10, RZ ;  /* 0x0000000a0b137c10 */ /* 0x000fe4000fffe0ff */
[----:B------:R-:W-:Y:S02]  /*0860*/  IADD3 R17, PT, PT, R0, R11, RZ ;  /* 0x0000000b00117210 */ /* 0x000fe40007ffe0ff */
[----:B------:R-:W-:Y:S01]  /*0870*/  IADD3.X R10, PT, PT, RZ, RZ, RZ, P0, !PT ;  /* 0x000000ffff0a7210 */ /* 0x000fe200007fe4ff */
[----:B------:R-:W1:Y:S08]  /*0880*/  LDC.64 R14, c[0x0][0x388] ;  /* 0x0000e200ff0e7b82 */ /* 0x000e700000000a00 */
[----:B------:R-:W2:Y:S01]  /*0890*/  LDC.64 R4, c[0x0][0x380] ;  /* 0x0000e000ff047b82 */ /* 0x000ea20000000a00 */
[----:B0-----:R-:W-:-:S04]  /*08a0*/  LEA R2, P0, R8, R2, 0x2 ;  /* 0x0000000208027211 */ /* 0x001fc800078010ff */
[----:B------:R-:W-:Y:S01]  /*08b0*/  LEA.HI.X R3, R8, R3, R10, 0x2, P0 ;  /* 0x0000000308037211 */ /* 0x000fe200000f140a */
[----:B-1----:R-:W-:-:S05]  /*08c0*/  IMAD.WIDE.U32 R14, R19, 0x4, R14 ;  /* 0x00000004130e7825 */ /* 0x002fca00078e000e */
[----:B------:R-:W3:Y:S04]  /*08d0*/  LDG.E R3, desc[UR14][R2.64+0x4] ;  /* 0x0000040e02037981 */ /* 0x000ee8000c1e1900 */
[----:B------:R-:W4:Y:S01]  /*08e0*/  LDG.E R15, desc[UR14][R14.64] ;  /* 0x0000000e0e0f7981 */ /* 0x000f22000c1e1900 */
[----:B--2---:R-:W-:-:S05]  /*08f0*/  IMAD.WIDE R4, R17, 0x4, R4 ;  /* 0x0000000411047825 */ /* 0x004fca00078e0204 */
[----:B------:R-:W2:Y:S04]  /*0900*/  LDG.E R8, desc[UR14][R4.64] ;  /* 0x0000000e04087981 */ /* 0x000ea8000c1e1900 */
[----:B------:R-:W5:Y:S01]  /*0910*/  LDG.E R10, desc[UR14][R4.64+0x4] ;  /* 0x0000040e040a7981 */ /* 0x000f62000c1e1900 */
[----:B------:R-:W-:Y:S02]  /*0920*/  VIADD R11, R11, 0x2 ;  /* 0x000000020b0b7836 */ /* 0x000fe40000000000 */
[-C--:B----4-:R-:W-:Y:S01]  /*0930*/  FFMA R6, R15, R15.reuse, R6 ;  /* 0x0000000f0f067223 */ /* 0x090fe20000000006 */
[C---:B--2---:R-:W-:Y:S01]  /*0940*/  FFMA R13, R8.reuse, R8, R13 ;  /* 0x00000008080d7223 */ /* 0x044fe2000000000d */
[----:B------:R-:W-:Y:S02]  /*0950*/  FFMA R9, R8, R15, R9 ;  /* 0x0000000f08097223 */ /* 0x000fe40000000009 */
[-C--:B---3--:R-:W-:Y:S01]  /*0960*/  FFMA R6, R3, R3.reuse, R6 ;  /* 0x0000000303067223 */ /* 0x088fe20000000006 */
[C---:B-----5:R-:W-:Y:S01]  /*0970*/  FFMA R13, R10.reuse, R10, R13 ;  /* 0x0000000a0a0d7223 */ /* 0x060fe2000000000d */
[----:B------:R-:W-:-:S07]  /*0980*/  FFMA R9, R10, R3, R9 ;  /* 0x000000030a097223 */ /* 0x000fce0000000009 */
.L_x_13:
[----:B------:R-:W-:Y:S05]  /*0990*/  BRA.U UP1, `(.L_x_11) ;  /* 0x00000001012c7547 */ /* 0x000fea000b800000 */
[----:B------:R-:W0:Y:S01]  /*09a0*/  LDC.64 R2, c[0x0][0x380] ;  /* 0x0000e000ff027b82 */ /* 0x000e220000000a00 */
[----:B------:R-:W-:Y:S02]  /*09b0*/  IADD3 R15, PT, PT, R0, R11, RZ ;  /* 0x0000000b000f7210 */ /* 0x000fe40007ffe0ff */
[----:B------:R-:W-:-:S05]  /*09c0*/  IADD3 R11, PT, PT, R11, UR10, RZ ;  /* 0x0000000a0b0b7c10 */ /* 0x000fca000fffe0ff */
[----:B------:R-:W1:Y:S01]  /*09d0*/  LDC.64 R4, c[0x0][0x388] ;  /* 0x0000e200ff047b82 */ /* 0x000e620000000a00 */
[----:B0-----:R-:W-:-:S06]  /*09e0*/  IMAD.WIDE R2, R15, 0x4, R2 ;  /* 0x000000040f027825 */ /* 0x001fcc00078e0202 */
[----:B------:R-:W2:Y:S01]  /*09f0*/  LDG.E R2, desc[UR14][R2.64] ;  /* 0x0000000e02027981 */ /* 0x000ea2000c1e1900 */
[----:B-1----:R-:W-:-:S06]  /*0a00*/  IMAD.WIDE.U32 R4, R11, 0x4, R4 ;  /* 0x000000040b047825 */ /* 0x002fcc00078e0004 */
[----:B------:R-:W3:Y:S01]  /*0a10*/  LDG.E R5, desc[UR14][R4.64] ;  /* 0x0000000e04057981 */ /* 0x000ee2000c1e1900 */
[C---:B--2---:R-:W-:Y:S01]  /*0a20*/  FFMA R13, R2.reuse, R2, R13 ;  /* 0x00000002020d7223 */ /* 0x044fe2000000000d */
[-C--:B---3--:R-:W-:Y:S01]  /*0a30*/  FFMA R9, R2, R5.reuse, R9 ;  /* 0x0000000502097223 */ /* 0x088fe20000000009 */
[----:B------:R-:W-:-:S07]  /*0a40*/  FFMA R6, R5, R5, R6 ;  /* 0x0000000505067223 */ /* 0x000fce0000000006 */
.L_x_11:
[----:B------:R-:W-:-:S07]  /*0a50*/  FMUL R0, R13, R6 ;  /* 0x000000060d007220 */ /* 0x000fce0000400000 */
.L_x_8:
[----:B------:R-:W-:Y:S01]  /*0a60*/  IADD3 R2, PT, PT, R0, -0xd000000, RZ ;  /* 0xf300000000027810 */ /* 0x000fe20007ffe0ff */
[----:B------:R0:W1:Y:S01]  /*0a70*/  MUFU.RSQ R5, R0 ;  /* 0x0000000000057308 */ /* 0x0000620000001400 */
[----:B------:R-:W-:Y:S02]  /*0a80*/  BSSY.RECONVERGENT B0, `(.L_x_14) ;  /* 0x000000b000007945 */ /* 0x000fe40003800200 */
[----:B------:R-:W-:-:S13]  /*0a90*/  ISETP.GT.U32.AND P0, PT, R2, 0x727fffff, PT ;  /* 0x727fffff0200780c */ /* 0x000fda0003f04070 */
[----:B0-----:R-:W-:Y:S05]  /*0aa0*/  @!P0 BRA `(.L_x_15) ;  /* 0x0000000000108947 */ /* 0x001fea0003800000 */
[----:B------:R-:W-:-:S07]  /*0ab0*/  MOV R8, 0xad0 ;  /* 0x00000ad000087802 */ /* 0x000fce0000000f00 */
[----:B-1----:R-:W-:Y:S05]  /*0ac0*/  CALL.REL.NOINC `($__internal_0_$__cuda_sm20_sqrt_rn_f32_slowpath) ;  /* 0x00000000007c7944 */ /* 0x002fea0003c00000 */
[----:B------:R-:W-:Y:S01]  /*0ad0*/  IMAD.MOV.U32 R3, RZ, RZ, R0 ;  /* 0x000000ffff037224 */ /* 0x000fe200078e0000 */
[----:B------:R-:W-:Y:S06]  /*0ae0*/  BRA `(.L_x_16) ;  /* 0x0000000000107947 */ /* 0x000fec0003800000 */
.L_x_15:
[C---:B-1----:R-:W-:Y:S01]  /*0af0*/  FMUL.FTZ R3, R5.reuse, R0 ;  /* 0x0000000005037220 */ /* 0x042fe20000410000 */
[----:B------:R-:W-:-:S03]  /*0b00*/  FMUL.FTZ R2, R5, 0.5 ;  /* 0x3f00000005027820 */ /* 0x000fc60000410000 */
[----:B------:R-:W-:-:S04]  /*0b10*/  FFMA R0, -R3, R3, R0 ;  /* 0x0000000303007223 */ /* 0x000fc80000000100 */
[----:B------:R-:W-:-:S07]  /*0b20*/  FFMA R3, R0, R2, R3 ;  /* 0x0000000200037223 */ /* 0x000fce0000000003 */
.L_x_16:
[----:B------:R-:W-:Y:S05]  /*0b30*/  BSYNC.RECONVERGENT B0 ;  /* 0x0000000000007941 */ /* 0x000fea0003800200 */
.L_x_14:
[----:B------:R-:W0:Y:S01]  /*0b40*/  MUFU.RCP R0, R3 ;  /* 0x0000000300007308 */ /* 0x000e220000001000 */
[----:B------:R-:W-:Y:S01]  /*0b50*/  BSSY.RECONVERGENT B0, `(.L_x_17) ;  /* 0x000000c000007945 */ /* 0x000fe20003800200 */
[----:B------:R-:W-:-:S06]  /*0b60*/  FSETP.GT.AND P2, PT, R3, 9.9999999392252902908e-09, PT ;  /* 0x322bcc770300780b */ /* 0x000fcc0003f44000 */
[----:B------:R-:W1:Y:S01]  /*0b70*/  FCHK P0, R9, R3 ;  /* 0x0000000309007302 */ /* 0x000e620000000000 */
[----:B0-----:R-:W-:-:S04]  /*0b80*/  FFMA R5, R0, -R3, 1 ;  /* 0x3f80000000057423 */ /* 0x001fc80000000803 */
[----:B------:R-:W-:-:S04]  /*0b90*/  FFMA R0, R0, R5, R0 ;  /* 0x0000000500007223 */ /* 0x000fc80000000000 */
[----:B------:R-:W-:-:S04]  /*0ba0*/  FFMA R2, R0, R9, RZ ;  /* 0x0000000900027223 */ /* 0x000fc800000000ff */
[----:B------:R-:W-:-:S04]  /*0bb0*/  FFMA R5, R2, -R3, R9 ;  /* 0x8000000302057223 */ /* 0x000fc80000000009 */
[----:B------:R-:W-:Y:S01]  /*0bc0*/  FFMA R0, R0, R5, R2 ;  /* 0x0000000500007223 */ /* 0x000fe20000000002 */
[----:B-1----:R-:W-:Y:S06]  /*0bd0*/  @!P0 BRA `(.L_x_18) ;  /* 0x00000000000c8947 */ /* 0x002fec0003800000 */
[----:B------:R-:W-:Y:S02]  /*0be0*/  MOV R0, R9 ;  /* 0x0000000900007202 */ /* 0x000fe40000000f00 */
[----:B------:R-:W-:-:S07]  /*0bf0*/  MOV R2, 0xc10 ;  /* 0x00000c1000027802 */ /* 0x000fce0000000f00 */
[----:B------:R-:W-:Y:S05]  /*0c00*/  CALL.REL.NOINC `($__internal_1_$__cuda_sm3x_div_rn_noftz_f32_slowpath) ;  /* 0x0000000000887944 */ /* 0x000fea0003c00000 */
.L_x_18:
[----:B------:R-:W-:Y:S05]  /*0c10*/  BSYNC.RECONVERGENT B0 ;  /* 0x0000000000007941 */ /* 0x000fea0003800200 */
.L_x_17:
[----:B------:R-:W0:Y:S01]  /*0c20*/  LDC R6, c[0x0][0x3a0] ;  /* 0x0000e800ff067b82 */ /* 0x000e220000000800 */
[----:B------:R-:W-:-:S07]  /*0c30*/  FSEL R9, R0, RZ, P2 ;  /* 0x000000ff00097208 */ /* 0x000fce0001000000 */
[----:B------:R-:W1:Y:S08]  /*0c40*/  LDC.64 R2, c[0x0][0x390] ;  /* 0x0000e400ff027b82 */ /* 0x000e700000000a00 */
[----:B------:R-:W2:Y:S01]  /*0c50*/  LDC.64 R4, c[0x0][0x398] ;  /* 0x0000e600ff047b82 */ /* 0x000ea20000000a00 */
[----:B0-----:R-:W-:-:S04]  /*0c60*/  IMAD R11, R6, UR13, R7 ;  /* 0x0000000d060b7c24 */ /* 0x001fc8000f8e0207 */
[----:B-1----:R-:W-:-:S05]  /*0c70*/  IMAD.WIDE R2, R11, 0x4, R2 ;  /* 0x000000040b027825 */ /* 0x002fca00078e0202 */
[----:B------:R-:W-:Y:S01]  /*0c80*/  STG.E desc[UR14][R2.64], R9 ;  /* 0x0000000902007986 */ /* 0x000fe2000c10190e */
[----:B--2---:R-:W-:-:S05]  /*0c90*/  IMAD.WIDE R4, R11, 0x4, R4 ;  /* 0x000000040b047825 */ /* 0x004fca00078e0204 */
[----:B------:R-:W-:Y:S01]  /*0ca0*/  STG.E desc[UR14][R4.64], R7 ;  /* 0x0000000704007986 */ /* 0x000fe2000c10190e */
[----:B------:R-:W-:Y:S05]  /*0cb0*/  EXIT ;  /* 0x000000000000794d */ /* 0x000fea0003800000 */
        .weak           $__internal_0_$__cuda_sm20_sqrt_rn_f32_slowpath
        .type           $__internal_0_$__cuda_sm20_sqrt_rn_f32_slowpath,@function
        .size           $__internal_0_$__cuda_sm20_sqrt_rn_f32_slowpath,($__internal_1_$__cuda_sm3x_div_rn_noftz_f32_slowpath - $__internal_0_$__cuda_sm20_sqrt_rn_f32_slowpath)
$__internal_0_$__cuda_sm20_sqrt_rn_f32_slowpath:
[----:B------:R-:W-:-:S13]  /*0cc0*/  LOP3.LUT P0, RZ, R0, 0x7fffffff, RZ, 0xc0, !PT ;  /* 0x7fffffff00ff7812 */ /* 0x000fda000780c0ff */
[----:B------:R-:W-:Y:S01]  /*0cd0*/  @!P0 MOV R2, R0 ;  /* 0x0000000000028202 */ /* 0x000fe20000000f00 */
[----:B------:R-:W-:Y:S06]  /*0ce0*/  @!P0 BRA `(.L_x_19) ;  /* 0x0000000000408947 */ /* 0x000fec0003800000 */
[----:B------:R-:W-:-:S13]  /*0cf0*/  FSETP.GEU.FTZ.AND P0, PT, R0, RZ, PT ;  /* 0x000000ff0000720b */ /* 0x000fda0003f1e000 */
[----:B------:R-:W-:Y:S01]  /*0d00*/  @!P0 MOV R2, 0x7fffffff ;  /* 0x7fffffff00028802 */ /* 0x000fe20000000f00 */
[----:B------:R-:W-:Y:S06]  /*0d10*/  @!P0 BRA `(.L_x_19) ;  /* 0x0000000000348947 */ /* 0x000fec0003800000 */
[----:B------:R-:W-:-:S13]  /*0d20*/  FSETP.GTU.FTZ.AND P0, PT, |R0|, +INF , PT ;  /* 0x7f8000000000780b */ /* 0x000fda0003f1c200 */
[----:B------:R-:W-:Y:S01]  /*0d30*/  @P0 FADD.FTZ R2, R0, 1 ;  /* 0x3f80000000020421 */ /* 0x000fe20000010000 */
[----:B------:R-:W-:Y:S06]  /*0d40*/  @P0 BRA `(.L_x_19) ;  /* 0x0000000000280947 */ /* 0x000fec0003800000 */
[----:B------:R-:W-:-:S13]  /*0d50*/  FSETP.NEU.FTZ.AND P0, PT, |R0|, +INF , PT ;  /* 0x7f8000000000780b */ /* 0x000fda0003f1d200 */
[----:B------:R-:W-:-:S04]  /*0d60*/  @P0 FFMA R3, R0, 1.84467440737095516160e+19, RZ ;  /* 0x5f80000000030823 */ /* 0x000fc800000000ff */
[----:B------:R-:W0:Y:S02]  /*0d70*/  @P0 MUFU.RSQ R2, R3 ;  /* 0x0000000300020308 */ /* 0x000e240000001400 */
[----:B0-----:R-:W-:Y:S01]  /*0d80*/  @P0 FMUL.FTZ R4, R3, R2 ;  /* 0x0000000203040220 */ /* 0x001fe20000410000 */
[----:B------:R-:W-:Y:S01]  /*0d90*/  @P0 FMUL.FTZ R6, R2, 0.5 ;  /* 0x3f00000002060820 */ /* 0x000fe20000410000 */
[----:B------:R-:W-:Y:S02]  /*0da0*/  @!P0 IMAD.MOV.U32 R2, RZ, RZ, R0 ;  /* 0x000000ffff028224 */ /* 0x000fe400078e0000 */
[----:B------:R-:W-:-:S04]  /*0db0*/  @P0 FADD.FTZ R5, -R4, -RZ ;  /* 0x800000ff04050221 */ /* 0x000fc80000010100 */
[----:B------:R-:W-:-:S04]  /*0dc0*/  @P0 FFMA R5, R4, R5, R3 ;  /* 0x0000000504050223 */ /* 0x000fc80000000003 */
[----:B------:R-:W-:-:S04]  /*0dd0*/  @P0 FFMA R5, R5, R6, R4 ;  /* 0x0000000605050223 */ /* 0x000fc80000000004 */
[----:B------:R-:W-:-:S07]  /*0de0*/  @P0 FMUL.FTZ R2, R5, 2.3283064365386962891e-10 ;  /* 0x2f80000005020820 */ /* 0x000fce0000410000 */
.L_x_19:
[----:B------:R-:W-:Y:S01]  /*0df0*/  HFMA2 R3, -RZ, RZ, 0, 0 ;  /* 0x00000000ff037431 */ /* 0x000fe200000001ff */
[----:B------:R-:W-:Y:S02]  /*0e00*/  MOV R0, R2 ;  /* 0x0000000200007202 */ /* 0x000fe40000000f00 */
[----:B------:R-:W-:-:S04]  /*0e10*/  MOV R2, R8 ;  /* 0x0000000800027202 */ /* 0x000fc80000000f00 */
[----:B------:R-:W-:Y:S05]  /*0e20*/  RET.REL.NODEC R2 `(agentic_batch_similarity_kernel) ;  /* 0xfffffff002747950 */ /* 0x000fea0003c3ffff */
        .weak           $__internal_1_$__cuda_sm3x_div_rn_noftz_f32_slowpath
        .type           $__internal_1_$__cuda_sm3x_div_rn_noftz_f32_slowpath,@function
        .size           $__internal_1_$__cuda_sm3x_div_rn_noftz_f32_slowpath,(.L_x_58 - $__internal_1_$__cuda_sm3x_div_rn_noftz_f32_slowpath)
$__internal_1_$__cuda_sm3x_div_rn_noftz_f32_slowpath:
[----:B------:R-:W-:Y:S01]  /*0e30*/  SHF.R.U32.HI R5, RZ, 0x17, R3 ;  /* 0x00000017ff057819 */ /* 0x000fe20000011603 */
[----:B------:R-:W-:Y:S01]  /*0e40*/  BSSY.RECONVERGENT B1, `(.L_x_20) ;  /* 0x0000062000017945 */ /* 0x000fe20003800200 */
[----:B------:R-:W-:Y:S02]  /*0e50*/  SHF.R.U32.HI R4, RZ, 0x17, R0 ;  /* 0x00000017ff047819 */ /* 0x000fe40000011600 */
[----:B------:R-:W-:Y:S02]  /*0e60*/  LOP3.LUT R10, R5, 0xff, RZ, 0xc0, !PT ;  /* 0x000000ff050a7812 */ /* 0x000fe400078ec0ff */
[----:B------:R-:W-:-:S03]  /*0e70*/  LOP3.LUT R8, R4, 0xff, RZ, 0xc0, !PT ;  /* 0x000000ff04087812 */ /* 0x000fc600078ec0ff */
[----:B------:R-:W-:Y:S01]  /*0e80*/  VIADD R6, R10, 0xffffffff ;  /* 0xffffffff0a067836 */ /* 0x000fe20000000000 */
[----:B------:R-:W-:-:S04]  /*0e90*/  IADD3 R5, PT, PT, R8, -0x1, RZ ;  /* 0xffffffff08057810 */ /* 0x000fc80007ffe0ff */
[----:B------:R-:W-:-:S04]  /*0ea0*/  ISETP.GT.U32.AND P0, PT, R6, 0xfd, PT ;  /* 0x000000fd0600780c */ /* 0x000fc80003f04070 */
[----:B------:R-:W-:-:S13]  /*0eb0*/  ISETP.GT.U32.OR P0, PT, R5, 0xfd, P0 ;  /* 0x000000fd0500780c */ /* 0x000fda0000704470 */
[----:B------:R-:W-:Y:S01]  /*0ec0*/  @!P0 MOV R4, RZ ;  /* 0x000000ff00048202 */ /* 0x000fe20000000f00 */
[----:B------:R-:W-:Y:S06]  /*0ed0*/  @!P0 BRA `(.L_x_21) ;  /* 0x00000000005c8947 */ /* 0x000fec0003800000 */
[----:B------:R-:W-:Y:S02]  /*0ee0*/  FSETP.GTU.FTZ.AND P0, PT, |R0|, +INF , PT ;  /* 0x7f8000000000780b */ /* 0x000fe40003f1c200 */
[----:B------:R-:W-:-:S04]  /*0ef0*/  FSETP.GTU.FTZ.AND P1, PT, |R3|, +INF , PT ;  /* 0x7f8000000300780b */ /* 0x000fc80003f3c200 */
[----:B------:R-:W-:-:S13]  /*0f00*/  PLOP3.LUT P0, PT, P0, P1, PT, 0xf8, 0x8f ;  /* 0x00000000008f781c */ /* 0x000fda0000703f70 */
[----:B------:R-:W-:Y:S05]  /*0f10*/  @P0 BRA `(.L_x_22) ;  /* 0x00000004004c0947 */ /* 0x000fea0003800000 */
[----:B------:R-:W-:-:S13]  /*0f20*/  LOP3.LUT P0, RZ, R3, 0x7fffffff, R0, 0xc8, !PT ;  /* 0x7fffffff03ff7812 */ /* 0x000fda000780c800 */
[----:B------:R-:W-:Y:S05]  /*0f30*/  @!P0 BRA `(.L_x_23) ;  /* 0x00000004003c8947 */ /* 0x000fea0003800000 */
[C---:B------:R-:W-:Y:S02]  /*0f40*/  FSETP.NEU.FTZ.AND P3, PT, |R0|.reuse, +INF , PT ;  /* 0x7f8000000000780b */ /* 0x040fe40003f7d200 */
[----:B------:R-:W-:Y:S02]  /*0f50*/  FSETP.NEU.FTZ.AND P1, PT, |R3|, +INF , PT ;  /* 0x7f8000000300780b */ /* 0x000fe40003f3d200 */
[----:B------:R-:W-:-:S11]  /*0f60*/  FSETP.NEU.FTZ.AND P0, PT, |R0|, +INF , PT ;  /* 0x7f8000000000780b */ /* 0x000fd60003f1d200 */
[----:B------:R-:W-:Y:S05]  /*0f70*/  @!P1 BRA !P3, `(.L_x_23) ;  /* 0x00000004002c9947 */ /* 0x000fea0005800000 */
[----:B------:R-:W-:-:S04]  /*0f80*/  LOP3.LUT P3, RZ, R0, 0x7fffffff, RZ, 0xc0, !PT ;  /* 0x7fffffff00ff7812 */ /* 0x000fc8000786c0ff */
[----:B------:R-:W-:-:S13]  /*0f90*/  PLOP3.LUT P1, PT, P1, P3, PT, 0x2f, 0xf2 ;  /* 0x0000000000f2781c */ /* 0x000fda0000f26577 */
[----:B------:R-:W-:Y:S05]  /*0fa0*/  @P1 BRA `(.L_x_24) ;  /* 0x0000000400181947 */ /* 0x000fea0003800000 */
[----:B------:R-:W-:-:S04]  /*0fb0*/  LOP3.LUT P1, RZ, R3, 0x7fffffff, RZ, 0xc0, !PT ;  /* 0x7fffffff03ff7812 */ /* 0x000fc8000782c0ff */
[----:B------:R-:W-:-:S13]  /*0fc0*/  PLOP3.LUT P0, PT, P0, P1, PT, 0x2f, 0xf2 ;  /* 0x0000000000f2781c */ /* 0x000fda0000702577 */
[----:B------:R-:W-:Y:S05]  /*0fd0*/  @P0 BRA `(.L_x_25) ;  /* 0x0000000400000947 */ /* 0x000fea0003800000 */
[----:B------:R-:W-:Y:S02]  /*0fe0*/  ISETP.GE.AND P0, PT, R5, RZ, PT ;  /* 0x000000ff0500720c */ /* 0x000fe40003f06270 */
[----:B------:R-:W-:-:S11]  /*0ff0*/  ISETP.GE.AND P1, PT, R6, RZ, PT ;  /* 0x000000ff0600720c */ /* 0x000fd60003f26270 */
[----:B------:R-:W-:Y:S01]  /*1000*/  @P0 MOV R4, RZ ;  /* 0x000000ff00040202 */ /* 0x000fe20000000f00 */
[----:B------:R-:W-:Y:S02]  /*1010*/  @!P0 IMAD.MOV.U32 R4, RZ, RZ, -0x40 ;  /* 0xffffffc0ff048424 */ /* 0x000fe400078e00ff */
[----:B------:R-:W-:Y:S01]  /*1020*/  @!P0 FFMA R0, R0, 1.84467440737095516160e+19, RZ ;  /* 0x5f80000000008823 */ /* 0x000fe200000000ff */
[----:B------:R-:W-:Y:S02]  /*1030*/  @!P1 FFMA R3, R3, 1.84467440737095516160e+19, RZ ;  /* 0x5f80000003039823 */ /* 0x000fe400000000ff */
[----:B------:R-:W-:-:S07]  /*1040*/  @!P1 IADD3 R4, PT, PT, R4, 0x40, RZ ;  /* 0x0000004004049810 */ /* 0x000fce0007ffe0ff */
.L_x_21:
[----:B------:R-:W-:Y:S01]  /*1050*/  LEA R6, R10, 0xc0800000, 0x17 ;  /* 0xc08000000a067811 */ /* 0x000fe200078eb8ff */
[----:B------:R-:W-:Y:S03]  /*1060*/  BSSY.RECONVERGENT B2, `(.L_x_26) ;  /* 0x0000036000027945 */ /* 0x000fe60003800200 */
[----:B------:R-:W-:Y:S02]  /*1070*/  IADD3 R6, PT, PT, -R6, R3, RZ ;  /* 0x0000000306067210 */ /* 0x000fe40007ffe1ff */
[----:B------:R-:W-:Y:S02]  /*1080*/  IADD3 R3, PT, PT, R8, -0x7f, RZ ;  /* 0xffffff8108037810 */ /* 0x000fe40007ffe0ff */
[----:B------:R-:W0:Y:S01]  /*1090*/  MUFU.RCP R5, R6 ;  /* 0x0000000600057308 */ /* 0x000e220000001000 */
[----:B------:R-:W-:Y:S02]  /*10a0*/  FADD.FTZ R9, -R6, -RZ ;  /* 0x800000ff06097221 */ /* 0x000fe40000010100 */
[----:B------:R-:W-:-:S02]  /*10b0*/  IMAD R0, R3, -0x800000, R0 ;  /* 0xff80000003007824 */ /* 0x000fc400078e0200 */
[----:B0-----:R-:W-:-:S04]  /*10c0*/  FFMA R8, R5, R9, 1 ;  /* 0x3f80000005087423 */ /* 0x001fc80000000009 */
[----:B------:R-:W-:-:S04]  /*10d0*/  FFMA R12, R5, R8, R5 ;  /* 0x00000008050c7223 */ /* 0x000fc80000000005 */
[----:B------:R-:W-:-:S04]  /*10e0*/  FFMA R5, R0, R12, RZ ;  /* 0x0000000c00057223 */ /* 0x000fc800000000ff */
[----:B------:R-:W-:-:S04]  /*10f0*/  FFMA R8, R9, R5, R0 ;  /* 0x0000000509087223 */ /* 0x000fc80000000000 */
[----:B------:R-:W-:Y:S01]  /*1100*/  FFMA R11, R12, R8, R5 ;  /* 0x000000080c0b7223 */ /* 0x000fe20000000005 */
[----:B------:R-:W-:-:S03]  /*1110*/  IADD3 R5, PT, PT, R3, 0x7f, -R10 ;  /* 0x0000007f03057810 */ /* 0x000fc60007ffe80a */
[----:B------:R-:W-:Y:S02]  /*1120*/  FFMA R8, R9, R11, R0 ;  /* 0x0000000b09087223 */ /* 0x000fe40000000000 */
[----:B------:R-:W-:Y:S02]  /*1130*/  IMAD.IADD R5, R5, 0x1, R4 ;  /* 0x0000000105057824 */ /* 0x000fe400078e0204 */
[----:B------:R-:W-:-:S05]  /*1140*/  FFMA R0, R12, R8, R11 ;  /* 0x000000080c007223 */ /* 0x000fca000000000b */
[----:B------:R-:W-:-:S04]  /*1150*/  SHF.R.U32.HI R3, RZ, 0x17, R0 ;  /* 0x00000017ff037819 */ /* 0x000fc80000011600 */
[----:B------:R-:W-:-:S04]  /*1160*/  LOP3.LUT R3, R3, 0xff, RZ, 0xc0, !PT ;  /* 0x000000ff03037812 */ /* 0x000fc800078ec0ff */
[----:B------:R-:W-:-:S04]  /*1170*/  IADD3 R9, PT, PT, R3, R5, RZ ;  /* 0x0000000503097210 */ /* 0x000fc80007ffe0ff */
[----:B------:R-:W-:-:S04]  /*1180*/  IADD3 R3, PT, PT, R9, -0x1, RZ ;  /* 0xffffffff09037810 */ /* 0x000fc80007ffe0ff */
[----:B------:R-:W-:-:S13]  /*1190*/  ISETP.GE.U32.AND P0, PT, R3, 0xfe, PT ;  /* 0x000000fe0300780c */ /* 0x000fda0003f06070 */
[----:B------:R-:W-:Y:S05]  /*11a0*/  @!P0 BRA `(.L_x_27) ;  /* 0x0000000000808947 */ /* 0x000fea0003800000 */
[----:B------:R-:W-:-:S13]  /*11b0*/  ISETP.GT.AND P0, PT, R9, 0xfe, PT ;  /* 0x000000fe0900780c */ /* 0x000fda0003f04270 */
[----:B------:R-:W-:Y:S05]  /*11c0*/  @P0 BRA `(.L_x_28) ;  /* 0x00000000006c0947 */ /* 0x000fea0003800000 */
[----:B------:R-:W-:-:S13]  /*11d0*/  ISETP.GE.AND P0, PT, R9, 0x1, PT ;  /* 0x000000010900780c */ /* 0x000fda0003f06270 */
[----:B------:R-:W-:Y:S05]  /*11e0*/  @P0 BRA `(.L_x_29) ;  /* 0x0000000000740947 */ /* 0x000fea0003800000 */
[----:B------:R-:W-:Y:S02]  /*11f0*/  ISETP.GE.AND P0, PT, R9, -0x18, PT ;  /* 0xffffffe80900780c */ /* 0x000fe40003f06270 */
[----:B------:R-:W-:-:S11]  /*1200*/  LOP3.LUT R0, R0, 0x80000000, RZ, 0xc0, !PT ;  /* 0x8000000000007812 */ /* 0x000fd600078ec0ff */
[----:B------:R-:W-:Y:S05]  /*1210*/  @!P0 BRA `(.L_x_29) ;  /* 0x0000000000688947 */ /* 0x000fea0003800000 */
[CCC-:B------:R-:W-:Y:S01]  /*1220*/  FFMA.RZ R3, R12.reuse, R8.reuse, R11.reuse ;  /* 0x000000080c037223 */ /* 0x1c0fe2000000c00b */
[C---:B------:R-:W-:Y:S01]  /*1230*/  IADD3 R6, PT, PT, R9.reuse, 0x20, RZ ;  /* 0x0000002009067810 */ /* 0x040fe20007ffe0ff */
[CCC-:B------:R-:W-:Y:S01]  /*1240*/  FFMA.RM R4, R12.reuse, R8.reuse, R11.reuse ;  /* 0x000000080c047223 */ /* 0x1c0fe2000000400b */
[----:B------:R-:W-:Y:S02]  /*1250*/  ISETP.NE.AND P3, PT, R9, RZ, PT ;  /* 0x000000ff0900720c */ /* 0x000fe40003f65270 */
[----:B------:R-:W-:Y:S01]  /*1260*/  LOP3.LUT R5, R3, 0x7fffff, RZ, 0xc0, !PT ;  /* 0x007fffff03057812 */ /* 0x000fe200078ec0ff */
[----:B------:R-:W-:Y:S01]  /*1270*/  FFMA.RP R3, R12, R8, R11 ;  /* 0x000000080c037223 */ /* 0x000fe2000000800b */
[----:B------:R-:W-:Y:S01]  /*1280*/  IMAD.MOV R8, RZ, RZ, -R9 ;  /* 0x000000ffff087224 */ /* 0x000fe200078e0a09 */
[----:B------:R-:W-:Y:S02]  /*1290*/  ISETP.NE.AND P1, PT, R9, RZ, PT ;  /* 0x000000ff0900720c */ /* 0x000fe40003f25270 */
[----:B------:R-:W-:-:S02]  /*12a0*/  LOP3.LUT R5, R5, 0x800000, RZ, 0xfc, !PT ;  /* 0x0080000005057812 */ /* 0x000fc400078efcff */
[----:B------:R-:W-:Y:S02]  /*12b0*/  FSETP.NEU.FTZ.AND P0, PT, R3, R4, PT ;  /* 0x000000040300720b */ /* 0x000fe40003f1d000 */
[----:B------:R-:W-:Y:S02]  /*12c0*/  SHF.L.U32 R6, R5, R6, RZ ;  /* 0x0000000605067219 */ /* 0x000fe400000006ff */
[----:B------:R-:W-:Y:S02]  /*12d0*/  SEL R4, R8, RZ, P3 ;  /* 0x000000ff08047207 */ /* 0x000fe40001800000 */
[----:B------:R-:W-:Y:S02]  /*12e0*/  ISETP.NE.AND P1, PT, R6, RZ, P1 ;  /* 0x000000ff0600720c */ /* 0x000fe40000f25270 */
[----:B------:R-:W-:Y:S02]  /*12f0*/  SHF.R.U32.HI R4, RZ, R4, R5 ;  /* 0x00000004ff047219 */ /* 0x000fe40000011605 */
[----:B------:R-:W-:-:S02]  /*1300*/  PLOP3.LUT P0, PT, P0, P1, PT, 0xf8, 0x8f ;  /* 0x00000000008f781c */ /* 0x000fc40000703f70 */
[----:B------:R-:W-:Y:S02]  /*1310*/  SHF.R.U32.HI R6, RZ, 0x1, R4 ;  /* 0x00000001ff067819 */ /* 0x000fe40000011604 */
[----:B------:R-:W-:-:S04]  /*1320*/  SEL R3, RZ, 0x1, !P0 ;  /* 0x00000001ff037807 */ /* 0x000fc80004000000 */
[----:B------:R-:W-:-:S04]  /*1330*/  LOP3.LUT R3, R3, 0x1, R6, 0xf8, !PT ;  /* 0x0000000103037812 */ /* 0x000fc800078ef806 */
[----:B------:R-:W-:-:S04]  /*1340*/  LOP3.LUT R3, R3, R4, RZ, 0xc0, !PT ;  /* 0x0000000403037212 */ /* 0x000fc800078ec0ff */
[----:B------:R-:W-:-:S04]  /*1350*/  IADD3 R3, PT, PT, R6, R3, RZ ;  /* 0x0000000306037210 */ /* 0x000fc80007ffe0ff */
[----:B------:R-:W-:Y:S01]  /*1360*/  LOP3.LUT R0, R3, R0, RZ, 0xfc, !PT ;  /* 0x0000000003007212 */ /* 0x000fe200078efcff */
[----:B------:R-:W-:Y:S06]  /*1370*/  BRA `(.L_x_29) ;  /* 0x0000000000107947 */ /* 0x000fec0003800000 */
.L_x_28:
[----:B------:R-:W-:-:S04]  /*1380*/  LOP3.LUT R0, R0, 0x80000000, RZ, 0xc0, !PT ;  /* 0x8000000000007812 */ /* 0x000fc800078ec0ff */
[----:B------:R-:W-:Y:S01]  /*1390*/  LOP3.LUT R0, R0, 0x7f800000, RZ, 0xfc, !PT ;  /* 0x7f80000000007812 */ /* 0x000fe200078efcff */
[----:B------:R-:W-:Y:S06]  /*13a0*/  BRA `(.L_x_29) ;  /* 0x0000000000047947 */ /* 0x000fec0003800000 */
.L_x_27:
[----:B------:R-:W-:-:S07]  /*13b0*/  LEA R0, R5, R0, 0x17 ;  /* 0x0000000005007211 */ /* 0x000fce00078eb8ff */
.L_x_29:
[----:B------:R-:W-:Y:S05]  /*13c0*/  BSYNC.RECONVERGENT B2 ;  /* 0x0000000000027941 */ /* 0x000fea0003800200 */
.L_x_26:
[----:B------:R-:W-:Y:S05]  /*13d0*/  BRA `(.L_x_30) ;  /* 0x0000000000207947 */ /* 0x000fea0003800000 */
.L_x_25:
[----:B------:R-:W-:-:S04]  /*13e0*/  LOP3.LUT R0, R3, 0x80000000, R0, 0x48, !PT ;  /* 0x8000000003007812 */ /* 0x000fc800078e4800 */
[----:B------:R-:W-:Y:S01]  /*13f0*/  LOP3.LUT R0, R0, 0x7f800000, RZ, 0xfc, !PT ;  /* 0x7f80000000007812 */ /* 0x000fe200078efcff */
[----:B------:R-:W-:Y:S06]  /*1400*/  BRA `(.L_x_30) ;  /* 0x0000000000147947 */ /* 0x000fec0003800000 */
.L_x_24:
[----:B------:R-:W-:Y:S01]  /*1410*/  LOP3.LUT R0, R3, 0x80000000, R0, 0x48, !PT ;  /* 0x8000000003007812 */ /* 0x000fe200078e4800 */
[----:B------:R-:W-:Y:S06]  /*1420*/  BRA `(.L_x_30) ;  /* 0x00000000000c7947 */ /* 0x000fec0003800000 */
.L_x_23:
[----:B------:R-:W0:Y:S01]  /*1430*/  MUFU.RSQ R0, -QNAN ;  /* 0xffc0000000007908 */ /* 0x000e220000001400 */
[----:B------:R-:W-:Y:S05]  /*1440*/  BRA `(.L_x_30) ;  /* 0x0000000000047947 */ /* 0x000fea0003800000 */
.L_x_22:
[----:B------:R-:W-:-:S07]  /*1450*/  FADD.FTZ R0, R0, R3 ;  /* 0x0000000300007221 */ /* 0x000fce0000010000 */
.L_x_30:
[----:B------:R-:W-:Y:S05]  /*1460*/  BSYNC.RECONVERGENT B1 ;  /* 0x0000000000017941 */ /* 0x000fea0003800200 */
.L_x_20:
[----:B------:R-:W-:-:S04]  /*1470*/  HFMA2 R3, -RZ, RZ, 0, 0 ;  /* 0x00000000ff037431 */ /* 0x000fc800000001ff */
[----:B0-----:R-:W-:Y:S05]  /*1480*/  RET.REL.NODEC R2 `(agentic_batch_similarity_kernel) ;  /* 0xffffffe802dc7950 */ /* 0x001fea0003c3ffff */
.L_x_31:
        /* <DEDUP_REMOVED lines=15> */
.L_x_58:


//--------------------- .text.agentic_cosine_similarity_kernel --------------------------
	.section	.text.agentic_cosine_similarity_kernel,"ax",@progbits
	.align	128
        .global         agentic_cosine_similarity_kernel
        .type           agentic_cosine_similarity_kernel,@function
        .size           agentic_cosine_similarity_kernel,(.L_x_60 - agentic_cosine_similarity_kernel)
        .other          agentic_cosine_similarity_kernel,@"STO_CUDA_ENTRY STV_DEFAULT"
agentic_cosine_similarity_kernel:
.text.agentic_cosine_similarity_kernel:
[----:B------:R-:W-:Y:S01]  /*0000*/  LDC R1, c[0x0][0x37c] ;  /* 0x0000df00ff017b82 */ /* 0x000fe20000000800 */
[----:B------:R-:W0:Y:S07]  /*0010*/  S2R R3, SR_TID.X ;  /* 0x0000000000037919 */ /* 0x000e2e0000002100 */
[----:B------:R-:W0:Y:S01]  /*0020*/  S2UR UR4, SR_CTAID.X ;  /* 0x00000000000479c3 */ /* 0x000e220000002500 */
[----:B------:R-:W1:Y:S07]  /*0030*/  LDCU UR5, c[0x0][0x3a0] ;  /* 0x00007400ff0577ac */ /* 0x000e6e0008000800 */
[----:B------:R-:W0:Y:S02]  /*0040*/  LDC R6, c[0x0][0x360] ;  /* 0x0000d800ff067b82 */ /* 0x000e240000000800 */
[----:B0-----:R-:W-:-:S05]  /*0050*/  IMAD R6, R6, UR4, R3 ;  /* 0x0000000406067c24 */ /* 0x001fca000f8e0203 */
[----:B-1----:R-:W-:-:S13]  /*0060*/  ISETP.GE.AND P0, PT, R6, UR5, PT ;  /* 0x0000000506007c0c */ /* 0x002fda000bf06270 */
[----:B------:R-:W-:Y:S05]  /*0070*/  @P0 EXIT ;  /* 0x000000000000094d */ /* 0x000fea0003800000 */
[----:B------:R-:W0:Y:S01]  /*0080*/  LDCU UR6, c[0x0][0x3a4] ;  /* 0x00007480ff0677ac */ /* 0x000e220008000800 */
[----:B------:R-:W-:Y:S01]  /*0090*/  HFMA2 R13, -RZ, RZ, 0, 0 ;  /* 0x00000000ff0d7431 */ /* 0x000fe200000001ff */
[----:B------:R-:W-:Y:S01]  /*00a0*/  MOV R7, RZ ;  /* 0x000000ff00077202 */ /* 0x000fe20000000f00 */
[----:B------:R-:W-:Y:S01]  /*00b0*/  HFMA2 R0, -RZ, RZ, 0, 0 ;  /* 0x00000000ff007431 */ /* 0x000fe200000001ff */
[----:B------:R-:W-:Y:S01]  /*00c0*/  MOV R9, RZ ;  /* 0x000000ff00097202 */ /* 0x000fe20000000f00 */
[----:B------:R-:W1:Y:S01]  /*00d0*/  LDCU.64 UR8, c[0x0][0x358] ;  /* 0x00006b00ff0877ac */ /* 0x000e620008000a00 */
[----:B0-----:R-:W-:-:S09]  /*00e0*/  UISETP.GE.AND UP0, UPT, UR6, 0x4, UPT ;  /* 0x000000040600788c */ /* 0x001fd2000bf06270 */
[----:B-1----:R-:W-:Y:S05]  /*00f0*/  BRA.U !UP0, `(.L_x_32) ;  /* 0x0000000508a47547 */ /* 0x002fea000b800000 */
[----:B------:R-:W-:Y:S02]  /*0100*/  UIADD3 UR4, UPT, UPT, UR6, -0x4, URZ ;  /* 0xfffffffc06047890 */ /* 0x000fe4000fffe0ff */
[----:B------:R-:W-:Y:S01]  /*0110*/  IMAD R11, R6, UR6, RZ ;  /* 0x00000006060b7c24 */ /* 0x000fe2000f8e02ff */
[----:B------:R-:W-:Y:S02]  /*0120*/  CS2R R8, SRZ ;  /* 0x0000000000087805 */ /* 0x000fe4000001ff00 */
[----:B------:R-:W-:Y:S01]  /*0130*/  MOV R0, RZ ;  /* 0x000000ff00007202 */ /* 0x000fe20000000f00 */
[----:B------:R-:W-:Y:S01]  /*0140*/  UISETP.GE.U32.AND UP1, UPT, UR4, 0x4, UPT ;  /* 0x000000040400788c */ /* 0x000fe2000bf26070 */
[----:B------:R-:W-:Y:S01]  /*0150*/  MOV R7, RZ ;  /* 0x000000ff00077202 */ /* 0x000fe20000000f00 */
[----:B------:R-:W-:Y:S02]  /*0160*/  ULOP3.LUT UR5, UR4, 0xfffffffc, URZ, 0xc0, !UPT ;  /* 0xfffffffc04057892 */ /* 0x000fe4000f8ec0ff */
[----:B------:R-:W-:-:S02]  /*0170*/  ULOP3.LUT UP0, URZ, UR4, 0x4, URZ, 0xc0, !UPT ;  /* 0x0000000404ff7892 */ /* 0x000fc4000f80c0ff */
[----:B------:R-:W-:-:S03]  /*0180*/  UIADD3 UR5, UPT, UPT, UR5, 0x4, URZ ;  /* 0x0000000405057890 */ /* 0x000fc6000fffe0ff */
[----:B------:R-:W-:Y:S09]  /*0190*/  BRA.U !UP1, `(.L_x_33) ;  /* 0x0000000509047547 */ /* 0x000ff2000b800000 */
[----:B------:R-:W0:Y:S01]  /*01a0*/  LDCU.64 UR6, c[0x0][0x388] ;  /* 0x00007100ff0677ac */ /* 0x000e220008000a00 */
[----:B------:R-:W-:Y:S02]  /*01b0*/  CS2R R8, SRZ ;  /* 0x0000000000087805 */ /* 0x000fe4000001ff00 */
[----:B------:R-:W-:Y:S01]  /*01c0*/  MOV R10, R11 ;  /* 0x0000000b000a7202 */ /* 0x000fe20000000f00 */
[----:B------:R-:W-:-:S04]  /*01d0*/  ULEA.HI UR4, UR4, 0x1, URZ, 0x1e ;  /* 0x0000000104047891 */ /* 0x000fc8000f8ff0ff */
[----:B------:R-:W-:-:S04]  /*01e0*/  ULOP3.LUT UR4, UR4, 0x7ffffffe, URZ, 0xc0, !UPT ;  /* 0x7ffffffe04047892 */ /* 0x000fc8000f8ec0ff */
[----:B------:R-:W-:Y:S02]  /*01f0*/  UIADD3 UR4, UPT, UPT, -UR4, URZ, URZ ;  /* 0x000000ff04047290 */ /* 0x000fe4000fffe1ff */
[----:B0-----:R-:W-:-:S04]  /*0200*/  UIADD3 UR6, UP1, UPT, UR6, 0x10, URZ ;  /* 0x0000001006067890 */ /* 0x001fc8000ff3e0ff */
[----:B------:R-:W-:Y:S02]  /*0210*/  UIADD3.X UR7, UPT, UPT, URZ, UR7, URZ, UP1, !UPT ;  /* 0x00000007ff077290 */ /* 0x000fe40008ffe4ff */
[----:B------:R-:W-:-:S04]  /*0220*/  MOV R4, UR6 ;  /* 0x0000000600047c02 */ /* 0x000fc80008000f00 */
[----:B------:R-:W-:-:S07]  /*0230*/  MOV R5, UR7 ;  /* 0x0000000700057c02 */ /* 0x000fce0008000f00 */
.L_x_34:
[----:B------:R-:W0:Y:S01]  /*0240*/  LDC.64 R2, c[0x0][0x380] ;  /* 0x0000e000ff027b82 */ /* 0x000e220000000a00 */
[----:B------:R-:W2:Y:S04]  /*0250*/  LDG.E R26, desc[UR8][R4.64+-0xc] ;  /* 0xfffff408041a7981 */ /* 0x000ea8000c1e1900 */
[----:B------:R-:W3:Y:S04]  /*0260*/  LDG.E R27, desc[UR8][R4.64+-0x10] ;  /* 0xfffff008041b7981 */ /* 0x000ee8000c1e1900 */
[----:B------:R-:W4:Y:S04]  /*0270*/  LDG.E R23, desc[UR8][R4.64+-0x8] ;  /* 0xfffff80804177981 */ /* 0x000f28000c1e1900 */
[----:B------:R-:W5:Y:S04]  /*0280*/  LDG.E R12, desc[UR8][R4.64+-0x4] ;  /* 0xfffffc08040c7981 */ /* 0x000f68000c1e1900 */
[----:B------:R-:W5:Y:S04]  /*0290*/  LDG.E R15, desc[UR8][R4.64+0x4] ;  /* 0x00000408040f7981 */ /* 0x000f68000c1e1900 */
[----:B------:R-:W5:Y:S01]  /*02a0*/  LDG.E R17, desc[UR8][R4.64] ;  /* 0x0000000804117981 */ /* 0x000f62000c1e1900 */
[----:B0-----:R-:W-:-:S03]  /*02b0*/  IMAD.WIDE R2, R10, 0x4, R2 ;  /* 0x000000040a027825 */ /* 0x001fc600078e0202 */
[----:B------:R-:W5:Y:S04]  /*02c0*/  LDG.E R19, desc[UR8][R4.64+0x8] ;  /* 0x0000080804137981 */ /* 0x000f68000c1e1900 */
        /* <DEDUP_REMOVED lines=11> */
[----:B------:R-:W-:Y:S02]  /*0380*/  IADD3 R8, PT, PT, R8, 0x8, RZ ;  /* 0x0000000808087810 */ /* 0x000fe40007ffe0ff */
[----:B0-----:R-:W-:Y:S02]  /*0390*/  IADD3 R4, P0, PT, R4, 0x20, RZ ;  /* 0x0000002004047810 */ /* 0x001fe40007f1e0ff */
[----:B------:R-:W-:Y:S02]  /*03a0*/  IADD3 R10, PT, PT, R10, 0x8, RZ ;  /* 0x000000080a0a7810 */ /* 0x000fe40007ffe0ff */
[----:B------:R-:W-:Y:S01]  /*03b0*/  IADD3.X R5, PT, PT, RZ, R5, RZ, P0, !PT ;  /* 0x00000005ff057210 */ /* 0x000fe200007fe4ff */
[----:B--2---:R-:W-:-:S04]  /*03c0*/  FMUL R28, R26, R26 ;  /* 0x0000001a1a1c7220 */ /* 0x004fc80000400000 */
[----:B---3--:R-:W-:Y:S01]  /*03d0*/  FFMA R28, R27, R27, R28 ;  /* 0x0000001b1b1c7223 */ /* 0x008fe2000000001c */
[C---:B----4-:R-:W-:Y:S01]  /*03e0*/  FMUL R29, R25.reuse, R26 ;  /* 0x0000001a191d7220 */ /* 0x050fe20000400000 */
[----:B------:R-:W-:-:S03]  /*03f0*/  FMUL R25, R25, R25 ;  /* 0x0000001919197220 */ /* 0x000fc60000400000 */
[C---:B-----5:R-:W-:Y:S01]  /*0400*/  FFMA R29, R24.reuse, R27, R29 ;  /* 0x0000001b181d7223 */ /* 0x060fe2000000001d */
[----:B------:R-:W-:Y:S01]  /*0410*/  FFMA R27, R23, R23, R28 ;  /* 0x00000017171b7223 */ /* 0x000fe2000000001c */
[----:B------:R-:W-:-:S03]  /*0420*/  FFMA R25, R24, R24, R25 ;  /* 0x0000001818197223 */ /* 0x000fc60000000019 */
[----:B------:R-:W-:Y:S01]  /*0430*/  FFMA R2, R12, R12, R27 ;  /* 0x0000000c0c027223 */ /* 0x000fe2000000001b */
[C---:B------:R-:W-:Y:S01]  /*0440*/  FFMA R24, R20.reuse, R23, R29 ;  /* 0x0000001714187223 */ /* 0x040fe2000000001d */
[----:B------:R-:W-:Y:S01]  /*0450*/  FFMA R20, R20, R20, R25 ;  /* 0x0000001414147223 */ /* 0x000fe20000000019 */
[----:B------:R-:W-:Y:S01]  /*0460*/  FMUL R3, R14, R14 ;  /* 0x0000000e0e037220 */ /* 0x000fe20000400000 */
[----:B------:R-:W-:Y:S01]  /*0470*/  FADD R9, R2, R9 ;  /* 0x0000000902097221 */ /* 0x000fe20000000000 */
[-C--:B------:R-:W-:Y:S01]  /*0480*/  FMUL R2, R15, R15.reuse ;  /* 0x0000000f0f027220 */ /* 0x080fe20000400000 */
[----:B------:R-:W-:Y:S01]  /*0490*/  FMUL R14, R14, R15 ;  /* 0x0000000f0e0e7220 */ /* 0x000fe20000400000 */
[C---:B------:R-:W-:Y:S01]  /*04a0*/  FFMA R24, R13.reuse, R12, R24 ;  /* 0x0000000c0d187223 */ /* 0x040fe20000000018 */
[----:B------:R-:W-:Y:S01]  /*04b0*/  FFMA R13, R13, R13, R20 ;  /* 0x0000000d0d0d7223 */ /* 0x000fe20000000014 */
[-C--:B------:R-:W-:Y:S01]  /*04c0*/  FFMA R12, R17, R17.reuse, R2 ;  /* 0x00000011110c7223 */ /* 0x080fe20000000002 */
[C---:B------:R-:W-:Y:S01]  /*04d0*/  FFMA R3, R16.reuse, R16, R3 ;  /* 0x0000001010037223 */ /* 0x040fe20000000003 */
[----:B------:R-:W-:Y:S01]  /*04e0*/  FFMA R14, R16, R17, R14 ;  /* 0x00000011100e7223 */ /* 0x000fe2000000000e */
[----:B------:R-:W-:Y:S01]  /*04f0*/  FADD R0, R13, R0 ;  /* 0x000000000d007221 */ /* 0x000fe20000000000 */
[-C--:B------:R-:W-:Y:S01]  /*0500*/  FFMA R13, R19, R19.reuse, R12 ;  /* 0x00000013130d7223 */ /* 0x080fe2000000000c */
[C---:B------:R-:W-:Y:S01]  /*0510*/  FFMA R2, R18.reuse, R18, R3 ;  /* 0x0000001212027223 */ /* 0x040fe20000000003 */
[----:B------:R-:W-:Y:S01]  /*0520*/  FFMA R14, R18, R19, R14 ;  /* 0x00000013120e7223 */ /* 0x000fe2000000000e */
[----:B------:R-:W-:-:S02]  /*0530*/  FADD R7, R24, R7 ;  /* 0x0000000718077221 */ /* 0x000fc40000000000 */
[C---:B------:R-:W-:Y:S01]  /*0540*/  FFMA R3, R21.reuse, R21, R2 ;  /* 0x0000001515037223 */ /* 0x040fe20000000002 */
[-C--:B------:R-:W-:Y:S01]  /*0550*/  FFMA R2, R22, R22.reuse, R13 ;  /* 0x0000001616027223 */ /* 0x080fe2000000000d */
[----:B------:R-:W-:Y:S02]  /*0560*/  FFMA R14, R21, R22, R14 ;  /* 0x00000016150e7223 */ /* 0x000fe4000000000e */
[----:B------:R-:W-:Y:S01]  /*0570*/  FADD R0, R0, R3 ;  /* 0x0000000300007221 */ /* 0x000fe20000000000 */
[----:B------:R-:W-:Y:S01]  /*0580*/  FADD R9, R9, R2 ;  /* 0x0000000209097221 */ /* 0x000fe20000000000 */
[----:B------:R-:W-:Y:S01]  /*0590*/  FADD R7, R7, R14 ;  /* 0x0000000e07077221 */ /* 0x000fe20000000000 */
[----:B------:R-:W-:Y:S06]  /*05a0*/  BRA.U UP1, `(.L_x_34) ;  /* 0xfffffffd01247547 */ /* 0x000fec000b83ffff */
.L_x_33:
[----:B------:R-:W-:Y:S01]  /*05b0*/  MOV R13, UR5 ;  /* 0x00000005000d7c02 */ /* 0x000fe20008000f00 */
[----:B------:R-:W-:Y:S06]  /*05c0*/  BRA.U UP0, `(.L_x_32) ;  /* 0x0000000100707547 */ /* 0x000fec000b800000 */
[----:B------:R-:W0:Y:S01]  /*05d0*/  LDC.64 R2, c[0x0][0x380] ;  /* 0x0000e000ff027b82 */ /* 0x000e220000000a00 */
[----:B------:R-:W-:-:S07]  /*05e0*/  IADD3 R11, PT, PT, R11, R8, RZ ;  /* 0x000000080b0b7210 */ /* 0x000fce0007ffe0ff */
[----:B------:R-:W1:Y:S01]  /*05f0*/  LDC.64 R4, c[0x0][0x388] ;  /* 0x0000e200ff047b82 */ /* 0x000e620000000a00 */
[----:B0-----:R-:W-:-:S05]  /*0600*/  IMAD.WIDE R2, R11, 0x4, R2 ;  /* 0x000000040b027825 */ /* 0x001fca00078e0202 */
[----:B------:R-:W2:Y:S01]  /*0610*/  LDG.E R10, desc[UR8][R2.64+0x4] ;  /* 0x00000408020a7981 */ /* 0x000ea2000c1e1900 */
[----:B-1----:R-:W-:-:S03]  /*0620*/  IMAD.WIDE.U32 R4, R8, 0x4, R4 ;  /* 0x0000000408047825 */ /* 0x002fc600078e0004 */
[----:B------:R-:W3:Y:S04]  /*0630*/  LDG.E R11, desc[UR8][R2.64+0x8] ;  /* 0x00000808020b7981 */ /* 0x000ee8000c1e1900 */
[----:B------:R-:W4:Y:S04]  /*0640*/  LDG.E R17, desc[UR8][R4.64+0x4] ;  /* 0x0000040804117981 */ /* 0x000f28000c1e1900 */
[----:B------:R-:W5:Y:S04]  /*0650*/  LDG.E R8, desc[UR8][R2.64] ;  /* 0x0000000802087981 */ /* 0x000f68000c1e1900 */
[----:B------:R-:W3:Y:S04]  /*0660*/  LDG.E R15, desc[UR8][R4.64] ;  /* 0x00000008040f7981 */ /* 0x000ee8000c1e1900 */
[----:B------:R-:W3:Y:S04]  /*0670*/  LDG.E R14, desc[UR8][R4.64+0x8] ;  /* 0x00000808040e7981 */ /* 0x000ee8000c1e1900 */
[----:B------:R-:W3:Y:S04]  /*0680*/  LDG.E R12, desc[UR8][R2.64+0xc] ;  /* 0x00000c08020c7981 */ /* 0x000ee8000c1e1900 */
[----:B------:R-:W3:Y:S01]  /*0690*/  LDG.E R19, desc[UR8][R4.64+0xc] ;  /* 0x00000c0804137981 */ /* 0x000ee2000c1e1900 */
[C---:B--2---:R-:W-:Y:S01]  /*06a0*/  FMUL R21, R10.reuse, R10 ;  /* 0x0000000a0a157220 */ /* 0x044fe20000400000 */
[-C--:B----4-:R-:W-:Y:S01]  /*06b0*/  FMUL R10, R10, R17.reuse ;  /* 0x000000110a0a7220 */ /* 0x090fe20000400000 */
[----:B------:R-:W-:-:S02]  /*06c0*/  FMUL R18, R17, R17 ;  /* 0x0000001111127220 */ /* 0x000fc40000400000 */
[C---:B-----5:R-:W-:Y:S01]  /*06d0*/  FFMA R16, R8.reuse, R8, R21 ;  /* 0x0000000808107223 */ /* 0x060fe20000000015 */
[-C--:B---3--:R-:W-:Y:S01]  /*06e0*/  FFMA R17, R8, R15.reuse, R10 ;  /* 0x0000000f08117223 */ /* 0x088fe2000000000a */
[----:B------:R-:W-:Y:S02]  /*06f0*/  FFMA R21, R15, R15, R18 ;  /* 0x0000000f0f157223 */ /* 0x000fe40000000012 */
[C---:B------:R-:W-:Y:S01]  /*0700*/  FFMA R15, R11.reuse, R11, R16 ;  /* 0x0000000b0b0f7223 */ /* 0x040fe20000000010 */
[-C--:B------:R-:W-:Y:S01]  /*0710*/  FFMA R8, R11, R14.reuse, R17 ;  /* 0x0000000e0b087223 */ /* 0x080fe20000000011 */
[----:B------:R-:W-:Y:S02]  /*0720*/  FFMA R14, R14, R14, R21 ;  /* 0x0000000e0e0e7223 */ /* 0x000fe40000000015 */
[C---:B------:R-:W-:Y:S01]  /*0730*/  FFMA R15, R12.reuse, R12, R15 ;  /* 0x0000000c0c0f7223 */ /* 0x040fe2000000000f */
[-C--:B------:R-:W-:Y:S01]  /*0740*/  FFMA R8, R12, R19.reuse, R8 ;  /* 0x000000130c087223 */ /* 0x080fe20000000008 */
[----:B------:R-:W-:-:S02]  /*0750*/  FFMA R14, R19, R19, R14 ;  /* 0x00000013130e7223 */ /* 0x000fc4000000000e */
[----:B------:R-:W-:Y:S01]  /*0760*/  FADD R0, R0, R15 ;  /* 0x0000000f00007221 */ /* 0x000fe20000000000 */
[----:B------:R-:W-:Y:S01]  /*0770*/  FADD R7, R7, R8 ;  /* 0x0000000807077221 */ /* 0x000fe20000000000 */
[----:B------:R-:W-:-:S07]  /*0780*/  FADD R9, R9, R14 ;  /* 0x0000000e09097221 */ /* 0x000fce0000000000 */
.L_x_32:
[----:B------:R-:W0:Y:S02]  /*0790*/  LDC R12, c[0x0][0x3a4] ;  /* 0x0000e900ff0c7b82 */ /* 0x000e240000000800 */
[----:B0-----:R-:W-:-:S13]  /*07a0*/  ISETP.GE.AND P0, PT, R13, R12, PT ;  /* 0x0000000c0d00720c */ /* 0x001fda0003f06270 */
[----:B------:R-:W-:Y:S05]  /*07b0*/  @P0 BRA `(.L_x_35) ;  /* 0x0000000400fc0947 */ /* 0x000fea0003800000 */
[CC--:B------:R-:W-:Y:S02]  /*07c0*/  IADD3 R2, PT, PT, R13.reuse, -R12.reuse, RZ ;  /* 0x8000000c0d027210 */ /* 0x0c0fe40007ffe0ff */
[----:B------:R-:W-:Y:S02]  /*07d0*/  IADD3 R11, PT, PT, -R13, R12, RZ ;  /* 0x0000000c0d0b7210 */ /* 0x000fe40007ffe1ff */
[----:B------:R-:W-:Y:S02]  /*07e0*/  ISETP.GT.U32.AND P1, PT, R2, -0x8, PT ;  /* 0xfffffff80200780c */ /* 0x000fe40003f24070 */
[----:B------:R-:W-:-:S04]  /*07f0*/  LOP3.LUT R25, R11, 0x7, RZ, 0xc0, !PT ;  /* 0x000000070b197812 */ /* 0x000fc800078ec0ff */
[----:B------:R-:W-:-:S07]  /*0800*/  ISETP.NE.AND P0, PT, R25, RZ, PT ;  /* 0x000000ff1900720c */ /* 0x000fce0003f05270 */
[----:B------:R-:W-:Y:S06]  /*0810*/  @P1 BRA `(.L_x_36) ;  /* 0x0000000000f01947 */ /* 0x000fec0003800000 */
[----:B------:R-:W0:Y:S01]  /*0820*/  LDC.64 R2, c[0x0][0x388] ;  /* 0x0000e200ff027b82 */ /* 0x000e220000000a00 */
[----:B------:R-:W1:Y:S01]  /*0830*/  LDCU.64 UR4, c[0x0][0x380] ;  /* 0x00007000ff0477ac */ /* 0x000e620008000a00 */
[----:B------:R-:W-:Y:S01]  /*0840*/  LOP3.LUT R8, R11, 0xfffffff8, RZ, 0xc0, !PT ;  /* 0xfffffff80b087812 */ /* 0x000fe200078ec0ff */
[----:B------:R-:W-:-:S03]  /*0850*/  IMAD R10, R6, R12, R13 ;  /* 0x0000000c060a7224 */ /* 0x000fc600078e020d */
[----:B------:R-:W-:Y:S01]  /*0860*/  IADD3 R8, PT, PT, -R8, RZ, RZ ;  /* 0x000000ff08087210 */ /* 0x000fe20007ffe1ff */
[----:B-1----:R-:W-:-:S04]  /*0870*/  UIADD3 UR4, UP0, UPT, UR4, 0x10, URZ ;  /* 0x0000001004047890 */ /* 0x002fc8000ff1e0ff */
[----:B------:R-:W-:Y:S01]  /*0880*/  UIADD3.X UR5, UPT, UPT, URZ, UR5, URZ, UP0, !UPT ;  /* 0x00000005ff057290 */ /* 0x000fe200087fe4ff */
[----:B0-----:R-:W-:-:S03]  /*0890*/  IMAD.WIDE.U32 R2, R13, 0x4, R2 ;  /* 0x000000040d027825 */ /* 0x001fc600078e0002 */
[----:B------:R-:W-:-:S04]  /*08a0*/  IADD3 R2, P1, PT, R2, 0x10, RZ ;  /* 0x0000001002027810 */ /* 0x000fc80007f3e0ff */
[----:B------:R-:W-:-:S09]  /*08b0*/  IADD3.X R3, PT, PT, RZ, R3, RZ, P1, !PT ;  /* 0x00000003ff037210 */ /* 0x000fd20000ffe4ff */
.L_x_37:
[----:B------:R-:W-:Y:S01]  /*08c0*/  MOV R4, UR4 ;  /* 0x0000000400047c02 */ /* 0x000fe20008000f00 */
[----:B------:R-:W2:Y:S01]  /*08d0*/  LDG.E R26, desc[UR8][R2.64+-0x10] ;  /* 0xfffff008021a7981 */ /* 0x000ea2000c1e1900 */
[----:B------:R-:W-:-:S03]  /*08e0*/  MOV R5, UR5 ;  /* 0x0000000500057c02 */ /* 0x000fc60008000f00 */
[----:B------:R-:W3:Y:S01]  /*08f0*/  LDG.E R14, desc[UR8][R2.64+-0xc] ;  /* 0xfffff408020e7981 */ /* 0x000ee2000c1e1900 */
[----:B------:R-:W-:-:S03]  /*0900*/  IMAD.WIDE R4, R10, 0x4, R4 ;  /* 0x000000040a047825 */ /* 0x000fc600078e0204 */
[----:B------:R-:W4:Y:S04]  /*0910*/  LDG.E R20, desc[UR8][R2.64+-0x8] ;  /* 0xfffff80802147981 */ /* 0x000f28000c1e1900 */
[----:B------:R-:W5:Y:S04]  /*0920*/  LDG.E R23, desc[UR8][R4.64+-0x10] ;  /* 0xfffff00804177981 */ /* 0x000f68000c1e1900 */
[----:B------:R-:W4:Y:S04]  /*0930*/  LDG.E R21, desc[UR8][R4.64+-0xc] ;  /* 0xfffff40804157981 */ /* 0x000f28000c1e1900 */
[----:B------:R-:W4:Y:S04]  /*0940*/  LDG.E R19, desc[UR8][R4.64+-0x8] ;  /* 0xfffff80804137981 */ /* 0x000f28000c1e1900 */
[----:B------:R-:W4:Y:S04]  /*0950*/  LDG.E R18, desc[UR8][R2.64+-0x4] ;  /* 0xfffffc0802127981 */ /* 0x000f28000c1e1900 */
[----:B------:R-:W4:Y:S04]  /*0960*/  LDG.E R17, desc[UR8][R4.64+-0x4] ;  /* 0xfffffc0804117981 */ /* 0x000f28000c1e1900 */
[----:B------:R-:W4:Y:S04]  /*0970*/  LDG.E R16, desc[UR8][R2.64] ;  /* 0x0000000802107981 */ /* 0x000f28000c1e1900 */
[----:B------:R-:W4:Y:S04]  /*0980*/  LDG.E R15, desc[UR8][R4.64] ;  /* 0x00000008040f7981 */ /* 0x000f28000c1e1900 */
[----:B------:R-:W4:Y:S04]  /*0990*/  LDG.E R24, desc[UR8][R2.64+0x4] ;  /* 0x0000040802187981 */ /* 0x000f28000c1e1900 */
[----:B------:R-:W4:Y:S01]  /*09a0*/  LDG.E R28, desc[UR8][R4.64+0x8] ;  /* 0x00000808041c7981 */ /* 0x000f22000c1e1900 */
[----:B--2---:R-:W-:-:S03]  /*09b0*/  FFMA R27, R26, R26, R9 ;  /* 0x0000001a1a1b7223 */ /* 0x004fc60000000009 */
[----:B------:R-:W2:Y:S01]  /*09c0*/  LDG.E R9, desc[UR8][R2.64+0x8] ;  /* 0x0000080802097981 */ /* 0x000ea2000c1e1900 */
[----:B-----5:R-:W-:-:S03]  /*09d0*/  FFMA R22, R23, R26, R7 ;  /* 0x0000001a17167223 */ /* 0x020fc60000000007 */
[----:B------:R-:W5:Y:S01]  /*09e0*/  LDG.E R7, desc[UR8][R4.64+0x4] ;  /* 0x0000040804077981 */ /* 0x000f62000c1e1900 */
[----:B------:R-:W-:-:S03]  /*09f0*/  FFMA R0, R23, R23, R0 ;  /* 0x0000001717007223 */ /* 0x000fc60000000000 */
[----:B------:R-:W2:Y:S04]  /*0a00*/  LDG.E R26, desc[UR8][R2.64+0xc] ;  /* 0x00000c08021a7981 */ /* 0x000ea8000c1e1900 */
[----:B------:R0:W2:Y:S01]  /*0a10*/  LDG.E R23, desc[UR8][R4.64+0xc] ;  /* 0x00000c0804177981 */ /* 0x0000a2000c1e1900 */
[-C--:B---3--:R-:W-:Y:S01]  /*0a20*/  FFMA R27, R14, R14.reuse, R27 ;  /* 0x0000000e0e1b7223 */ /* 0x088fe2000000001b */
[C---:B----4-:R-:W-:Y:S01]  /*0a30*/  FFMA R22, R21.reuse, R14, R22 ;  /* 0x0000000e15167223 */ /* 0x050fe20000000016 */
[----:B------:R-:W-:Y:S02]  /*0a40*/  FFMA R0, R21, R21, R0 ;  /* 0x0000001515007223 */ /* 0x000fe40000000000 */
[-C--:B------:R-:W-:Y:S01]  /*0a50*/  FFMA R27, R20, R20.reuse, R27 ;  /* 0x00000014141b7223 */ /* 0x080fe2000000001b */
[C---:B------:R-:W-:Y:S01]  /*0a60*/  FFMA R22, R19.reuse, R20, R22 ;  /* 0x0000001413167223 */ /* 0x040fe20000000016 */
[----:B------:R-:W-:Y:S01]  /*0a70*/  FFMA R0, R19, R19, R0 ;  /* 0x0000001313007223 */ /* 0x000fe20000000000 */
[----:B------:R-:W-:Y:S01]  /*0a80*/  IADD3 R8, PT, PT, R8, 0x8, RZ ;  /* 0x0000000808087810 */ /* 0x000fe20007ffe0ff */
[-C--:B------:R-:W-:Y:S01]  /*0a90*/  FFMA R27, R18, R18.reuse, R27 ;  /* 0x00000012121b7223 */ /* 0x080fe2000000001b */
[C---:B------:R-:W-:Y:S01]  /*0aa0*/  FFMA R22, R17.reuse, R18, R22 ;  /* 0x0000001211167223 */ /* 0x040fe20000000016 */
[----:B------:R-:W-:Y:S01]  /*0ab0*/  FFMA R0, R17, R17, R0 ;  /* 0x0000001111007223 */ /* 0x000fe20000000000 */
[----:B------:R-:W-:Y:S01]  /*0ac0*/  ISETP.NE.AND P1, PT, R8, RZ, PT ;  /* 0x000000ff0800720c */ /* 0x000fe20003f25270 */
[-C--:B------:R-:W-:Y:S01]  /*0ad0*/  FFMA R27, R16, R16.reuse, R27 ;  /* 0x00000010101b7223 */ /* 0x080fe2000000001b */
[C---:B------:R-:W-:Y:S01]  /*0ae0*/  FFMA R22, R15.reuse, R16, R22 ;  /* 0x000000100f167223 */ /* 0x040fe20000000016 */
[----:B------:R-:W-:-:S02]  /*0af0*/  FFMA R0, R15, R15, R0 ;  /* 0x0000000f0f007223 */ /* 0x000fc40000000000 */
[-C--:B0-----:R-:W-:Y:S01]  /*0b00*/  FFMA R4, R24, R24.reuse, R27 ;  /* 0x0000001818047223 */ /* 0x081fe2000000001b */
[----:B------:R-:W-:Y:S02]  /*0b10*/  IADD3 R2, P2, PT, R2, 0x20, RZ ;  /* 0x0000002002027810 */ /* 0x000fe40007f5e0ff */
[----:B------:R-:W-:Y:S02]  /*0b20*/  IADD3 R13, PT, PT, R13, 0x8, RZ ;  /* 0x000000080d0d7810 */ /* 0x000fe40007ffe0ff */
[----:B------:R-:W-:Y:S02]  /*0b30*/  IADD3.X R3, PT, PT, RZ, R3, RZ, P2, !PT ;  /* 0x00000003ff037210 */ /* 0x000fe400017fe4ff */
[----:B------:R-:W-:Y:S01]  /*0b40*/  IADD3 R10, PT, PT, R10, 0x8, RZ ;  /* 0x000000080a0a7810 */ /* 0x000fe20007ffe0ff */
[C---:B-----5:R-:W-:Y:S01]  /*0b50*/  FFMA R5, R7.reuse, R7, R0 ;  /* 0x0000000707057223 */ /* 0x060fe20000000000 */
[----:B------:R-:W-:Y:S01]  /*0b60*/  FFMA R22, R7, R24, R22 ;  /* 0x0000001807167223 */ /* 0x000fe20000000016 */
[----:B--2---:R-:W-:-:S02]  /*0b70*/  FFMA R7, R9, R9, R4 ;  /* 0x0000000909077223 */ /* 0x004fc40000000004 */
[C---:B------:R-:W-:Y:S01]  /*0b80*/  FFMA R0, R28.reuse, R28, R5 ;  /* 0x0000001c1c007223 */ /* 0x040fe20000000005 */
[----:B------:R-:W-:Y:S01]  /*0b90*/  FFMA R22, R28, R9, R22 ;  /* 0x000000091c167223 */ /* 0x000fe20000000016 */
[-C--:B------:R-:W-:Y:S02]  /*0ba0*/  FFMA R9, R26, R26.reuse, R7 ;  /* 0x0000001a1a097223 */ /* 0x080fe40000000007 */
[C---:B------:R-:W-:Y:S01]  /*0bb0*/  FFMA R0, R23.reuse, R23, R0 ;  /* 0x0000001717007223 */ /* 0x040fe20000000000 */
[----:B------:R-:W-:Y:S01]  /*0bc0*/  FFMA R7, R23, R26, R22 ;  /* 0x0000001a17077223 */ /* 0x000fe20000000016 */
[----:B------:R-:W-:Y:S06]  /*0bd0*/  @P1 BRA `(.L_x_37) ;  /* 0xfffffffc00381947 */ /* 0x000fec000383ffff */
.L_x_36:
[----:B------:R-:W-:Y:S05]  /*0be0*/  @!P0 BRA `(.L_x_35) ;  /* 0x0000000000f08947 */ /* 0x000fea0003800000 */
[----:B------:R-:W-:Y:S02]  /*0bf0*/  ISETP.GE.U32.AND P0, PT, R25, 0x4, PT ;  /* 0x000000041900780c */ /* 0x000fe40003f06070 */
[----:B------:R-:W-:-:S04]  /*0c00*/  LOP3.LUT R18, R11, 0x3, RZ, 0xc0, !PT ;  /* 0x000000030b127812 */ /* 0x000fc800078ec0ff */
[----:B------:R-:W-:-:S07]  /*0c10*/  ISETP.NE.AND P1, PT, R18, RZ, PT ;  /* 0x000000ff1200720c */ /* 0x000fce0003f25270 */
[----:B------:R-:W-:Y:S06]  /*0c20*/  @!P0 BRA `(.L_x_38) ;  /* 0x0000000000688947 */ /* 0x000fec0003800000 */
[----:B------:R-:W0:Y:S01]  /*0c30*/  LDC.64 R2, c[0x0][0x380] ;  /* 0x0000e000ff027b82 */ /* 0x000e220000000a00 */
[----:B------:R-:W-:-:S07]  /*0c40*/  IMAD R15, R6, R12, R13 ;  /* 0x0000000c060f7224 */ /* 0x000fce00078e020d */
[----:B------:R-:W1:Y:S01]  /*0c50*/  LDC.64 R4, c[0x0][0x388] ;  /* 0x0000e200ff047b82 */ /* 0x000e620000000a00 */
[----:B0-----:R-:W-:-:S05]  /*0c60*/  IMAD.WIDE R2, R15, 0x4, R2 ;  /* 0x000000040f027825 */ /* 0x001fca00078e0202 */
[----:B------:R-:W2:Y:S01]  /*0c70*/  LDG.E R15, desc[UR8][R2.64] ;  /* 0x00000008020f7981 */ /* 0x000ea2000c1e1900 */
[----:B-1----:R-:W-:-:S03]  /*0c80*/  IMAD.WIDE.U32 R4, R13, 0x4, R4 ;  /* 0x000000040d047825 */ /* 0x002fc600078e0004 */
[----:B------:R-:W3:Y:S04]  /*0c90*/  LDG.E R17, desc[UR8][R2.64+0x4] ;  /* 0x0000040802117981 */ /* 0x000ee8000c1e1900 */
[----:B------:R-:W4:Y:S04]  /*0ca0*/  LDG.E R8, desc[UR8][R4.64] ;  /* 0x0000000804087981 */ /* 0x000f28000c1e1900 */
[----:B------:R-:W5:Y:S04]  /*0cb0*/  LDG.E R10, desc[UR8][R4.64+0x4] ;  /* 0x00000408040a7981 */ /* 0x000f68000c1e1900 */
[----:B------:R-:W5:Y:S04]  /*0cc0*/  LDG.E R19, desc[UR8][R2.64+0x8] ;  /* 0x0000080802137981 */ /* 0x000f68000c1e1900 */
[----:B------:R-:W5:Y:S04]  /*0cd0*/  LDG.E R14, desc[UR8][R4.64+0x8] ;  /* 0x00000808040e7981 */ /* 0x000f68000c1e1900 */
[----:B------:R-:W5:Y:S04]  /*0ce0*/  LDG.E R21, desc[UR8][R2.64+0xc] ;  /* 0x00000c0802157981 */ /* 0x000f68000c1e1900 */
[----:B------:R-:W5:Y:S01]  /*0cf0*/  LDG.E R16, desc[UR8][R4.64+0xc] ;  /* 0x00000c0804107981 */ /* 0x000f62000c1e1900 */
[----:B------:R-:W-:Y:S01]  /*0d00*/  IADD3 R13, PT, PT, R13, 0x4, RZ ;  /* 0x000000040d0d7810 */ /* 0x000fe20007ffe0ff */
[C---:B--2---:R-:W-:Y:S01]  /*0d10*/  FFMA R0, R15.reuse, R15, R0 ;  /* 0x0000000f0f007223 */ /* 0x044fe20000000000 */
[-C--:B----4-:R-:W-:Y:S01]  /*0d20*/  FFMA R7, R15, R8.reuse, R7 ;  /* 0x000000080f077223 */ /* 0x090fe20000000007 */
[----:B------:R-:W-:-:S02]  /*0d30*/  FFMA R8, R8, R8, R9 ;  /* 0x0000000808087223 */ /* 0x000fc40000000009 */
[C---:B---3--:R-:W-:Y:S01]  /*0d40*/  FFMA R0, R17.reuse, R17, R0 ;  /* 0x0000001111007223 */ /* 0x048fe20000000000 */
[-C--:B-----5:R-:W-:Y:S01]  /*0d50*/  FFMA R7, R17, R10.reuse, R7 ;  /* 0x0000000a11077223 */ /* 0x0a0fe20000000007 */
[----:B------:R-:W-:Y:S02]  /*0d60*/  FFMA R8, R10, R10, R8 ;  /* 0x0000000a0a087223 */ /* 0x000fe40000000008 */
[C---:B------:R-:W-:Y:S01]  /*0d70*/  FFMA R0, R19.reuse, R19, R0 ;  /* 0x0000001313007223 */ /* 0x040fe20000000000 */
[-C--:B------:R-:W-:Y:S01]  /*0d80*/  FFMA R7, R19, R14.reuse, R7 ;  /* 0x0000000e13077223 */ /* 0x080fe20000000007 */
[----:B------:R-:W-:Y:S02]  /*0d90*/  FFMA R8, R14, R14, R8 ;  /* 0x0000000e0e087223 */ /* 0x000fe40000000008 */
[C---:B------:R-:W-:Y:S01]  /*0da0*/  FFMA R0, R21.reuse, R21, R0 ;  /* 0x0000001515007223 */ /* 0x040fe20000000000 */
[-C--:B------:R-:W-:Y:S01]  /*0db0*/  FFMA R7, R21, R16.reuse, R7 ;  /* 0x0000001015077223 */ /* 0x080fe20000000007 */
[----:B------:R-:W-:-:S07]  /*0dc0*/  FFMA R9, R16, R16, R8 ;  /* 0x0000001010097223 */ /* 0x000fce0000000008 */
.L_x_38:
[----:B------:R-:W-:Y:S05]  /*0dd0*/  @!P1 BRA `(.L_x_35) ;  /* 0x0000000000749947 */ /* 0x000fea0003800000 */
[----:B------:R-:W0:Y:S01]  /*0de0*/  LDC.64 R16, c[0x0][0x388] ;  /* 0x0000e200ff107b82 */ /* 0x000e220000000a00 */
[----:B------:R-:W-:Y:S02]  /*0df0*/  ISETP.NE.AND P0, PT, R18, 0x1, PT ;  /* 0x000000011200780c */ /* 0x000fe40003f05270 */
[----:B------:R-:W-:-:S04]  /*0e00*/  LOP3.LUT R11, R11, 0x1, RZ, 0xc0, !PT ;  /* 0x000000010b0b7812 */ /* 0x000fc800078ec0ff */
[----:B------:R-:W-:Y:S01]  /*0e10*/  ISETP.NE.U32.AND P1, PT, R11, 0x1, PT ;  /* 0x000000010b00780c */ /* 0x000fe20003f25070 */
[----:B------:R-:W1:Y:S06]  /*0e20*/  LDC.64 R14, c[0x0][0x380] ;  /* 0x0000e000ff0e7b82 */ /* 0x000e6c0000000a00 */
[----:B------:R-:W-:Y:S02]  /*0e30*/  @P0 IMAD R19, R6, R12, R13 ;  /* 0x0000000c06130224 */ /* 0x000fe400078e020d */
[----:B------:R-:W2:Y:S08]  /*0e40*/  LDC.64 R4, c[0x0][0x388] ;  /* 0x0000e200ff047b82 */ /* 0x000eb00000000a00 */
[----:B------:R-:W3:Y:S01]  /*0e50*/  LDC.64 R2, c[0x0][0x380] ;  /* 0x0000e000ff027b82 */ /* 0x000ee20000000a00 */
[C---:B0-----:R-:W-:Y:S01]  /*0e60*/  @P0 IMAD.WIDE.U32 R10, R13.reuse, 0x4, R16 ;  /* 0x000000040d0a0825 */ /* 0x041fe200078e0010 */
[----:B------:R-:W-:-:S04]  /*0e70*/  @P0 IADD3 R13, PT, PT, R13, 0x2, RZ ;  /* 0x000000020d0d0810 */ /* 0x000fc80007ffe0ff */
[----:B------:R-:W4:Y:S01]  /*0e80*/  @P0 LDG.E R8, desc[UR8][R10.64] ;  /* 0x000000080a080981 */ /* 0x000f22000c1e1900 */
[----:B-1----:R-:W-:-:S03]  /*0e90*/  @P0 IMAD.WIDE R14, R19, 0x4, R14 ;  /* 0x00000004130e0825 */ /* 0x002fc600078e020e */
[----:B------:R-:W5:Y:S01]  /*0ea0*/  @P0 LDG.E R16, desc[UR8][R10.64+0x4] ;  /* 0x000004080a100981 */ /* 0x000f62000c1e1900 */
[----:B------:R-:W-:-:S03]  /*0eb0*/  @!P1 IMAD R17, R6, R12, R13 ;  /* 0x0000000c06119224 */ /* 0x000fc600078e020d */
[----:B------:R-:W5:Y:S01]  /*0ec0*/  @P0 LDG.E R19, desc[UR8][R14.64] ;  /* 0x000000080e130981 */ /* 0x000f62000c1e1900 */
[----:B--2---:R-:W-:-:S06]  /*0ed0*/  @!P1 IMAD.WIDE.U32 R4, R13, 0x4, R4 ;  /* 0x000000040d049825 */ /* 0x004fcc00078e0004 */
[----:B------:R-:W2:Y:S01]  /*0ee0*/  @!P1 LDG.E R4, desc[UR8][R4.64] ;  /* 0x0000000804049981 */ /* 0x000ea2000c1e1900 */
[----:B---3--:R-:W-:-:S03]  /*0ef0*/  @!P1 IMAD.WIDE R2, R17, 0x4, R2 ;  /* 0x0000000411029825 */ /* 0x008fc600078e0202 */
[----:B------:R-:W3:Y:S04]  /*0f00*/  @P0 LDG.E R17, desc[UR8][R14.64+0x4] ;  /* 0x000004080e110981 */ /* 0x000ee8000c1e1900 */
[----:B------:R-:W3:Y:S01]  /*0f10*/  @!P1 LDG.E R3, desc[UR8][R2.64] ;  /* 0x0000000802039981 */ /* 0x000ee2000c1e1900 */
[----:B----4-:R-:W-:-:S04]  /*0f20*/  @P0 FFMA R13, R8, R8, R9 ;  /* 0x00000008080d0223 */ /* 0x010fc80000000009 */
[----:B-----5:R-:W-:Y:S01]  /*0f30*/  @P0 FFMA R9, R16, R16, R13 ;  /* 0x0000001010090223 */ /* 0x020fe2000000000d */
[C---:B------:R-:W-:Y:S01]  /*0f40*/  @P0 FFMA R12, R19.reuse, R19, R0 ;  /* 0x00000013130c0223 */ /* 0x040fe20000000000 */
[----:B------:R-:W-:Y:S02]  /*0f50*/  @P0 FFMA R8, R19, R8, R7 ;  /* 0x0000000813080223 */ /* 0x000fe40000000007 */
[----:B--2---:R-:W-:Y:S01]  /*0f60*/  @!P1 FFMA R9, R4, R4, R9 ;  /* 0x0000000404099223 */ /* 0x004fe20000000009 */
[C---:B---3--:R-:W-:Y:S01]  /*0f70*/  @P0 FFMA R0, R17.reuse, R17, R12 ;  /* 0x0000001111000223 */ /* 0x048fe2000000000c */
[----:B------:R-:W-:-:S03]  /*0f80*/  @P0 FFMA R7, R17, R16, R8 ;  /* 0x0000001011070223 */ /* 0x000fc60000000008 */
[C---:B------:R-:W-:Y:S01]  /*0f90*/  @!P1 FFMA R0, R3.reuse, R3, R0 ;  /* 0x0000000303009223 */ /* 0x040fe20000000000 */
[----:B------:R-:W-:-:S07]  /*0fa0*/  @!P1 FFMA R7, R3, R4, R7 ;  /* 0x0000000403079223 */ /* 0x000fce0000000007 */
.L_x_35:
[----:B------:R-:W-:Y:S01]  /*0fb0*/  FMUL R0, R9, R0 ;  /* 0x0000000009007220 */ /* 0x000fe20000400000 */
[----:B------:R-:W-:Y:S03]  /*0fc0*/  BSSY.RECONVERGENT B0, `(.L_x_39) ;  /* 0x000000d000007945 */ /* 0x000fe60003800200 */
[----:B------:R0:W1:Y:S01]  /*0fd0*/  MUFU.RSQ R5, R0 ;  /* 0x0000000000057308 */ /* 0x0000620000001400 */
[----:B------:R-:W-:-:S04]  /*0fe0*/  IADD3 R2, PT, PT, R0, -0xd000000, RZ ;  /* 0xf300000000027810 */ /* 0x000fc80007ffe0ff */
[----:B------:R-:W-:-:S13]  /*0ff0*/  ISETP.GT.U32.AND P0, PT, R2, 0x727fffff, PT ;  /* 0x727fffff0200780c */ /* 0x000fda0003f04070 */
[----:B01----:R-:W-:Y:S05]  /*1000*/  @!P0 BRA `(.L_x_40) ;  /* 0x0000000000108947 */ /* 0x003fea0003800000 */
[----:B------:R-:W-:-:S07]  /*1010*/  MOV R9, 0x1030 ;  /* 0x0000103000097802 */ /* 0x000fce0000000f00 */
[----:B------:R-:W-:Y:S05]  /*1020*/  CALL.REL.NOINC `($__internal_2_$__cuda_sm20_sqrt_rn_f32_slowpath) ;  /* 0x0000000000747944 */ /* 0x000fea0003c00000 */
[----:B------:R-:W-:Y:S01]  /*1030*/  MOV R3, R0 ;  /* 0x0000000000037202 */ /* 0x000fe20000000f00 */
[----:B------:R-:W-:Y:S06]  /*1040*/  BRA `(.L_x_41) ;  /* 0x0000000000107947 */ /* 0x000fec0003800000 */
.L_x_40:
[----:B------:R-:W-:Y:S01]  /*1050*/  FMUL.FTZ R3, R0, R5 ;  /* 0x0000000500037220 */ /* 0x000fe20000410000 */
[----:B------:R-:W-:-:S03]  /*1060*/  FMUL.FTZ R2, R5, 0.5 ;  /* 0x3f00000005027820 */ /* 0x000fc60000410000 */
[----:B------:R-:W-:-:S04]  /*1070*/  FFMA R0, -R3, R3, R0 ;  /* 0x0000000303007223 */ /* 0x000fc80000000100 */
[----:B------:R-:W-:-:S07]  /*1080*/  FFMA R3, R0, R2, R3 ;  /* 0x0000000200037223 */ /* 0x000fce0000000003 */
.L_x_41:
[----:B------:R-:W-:Y:S05]  /*1090*/  BSYNC.RECONVERGENT B0 ;  /* 0x0000000000007941 */ /* 0x000fea0003800200 */
.L_x_39:
        /* <DEDUP_REMOVED lines=12> */
[----:B------:R-:W-:Y:S05]  /*1160*/  CALL.REL.NOINC `($__internal_3_$__cuda_sm3x_div_rn_noftz_f32_slowpath) ;  /* 0x0000000000807944 */ /* 0x000fea0003c00000 */
.L_x_43:
[----:B------:R-:W-:Y:S05]  /*1170*/  BSYNC.RECONVERGENT B0 ;  /* 0x0000000000007941 */ /* 0x000fea0003800200 */
.L_x_42:
[----:B------:R-:W0:Y:S01]  /*1180*/  LDC.64 R2, c[0x0][0x390] ;  /* 0x0000e400ff027b82 */ /* 0x000e220000000a00 */
[----:B------:R-:W-:-:S07]  /*1190*/  FSEL R7, R0, RZ, P2 ;  /* 0x000000ff00077208 */ /* 0x000fce0001000000 */
[----:B------:R-:W1:Y:S01]  /*11a0*/  LDC.64 R4, c[0x0][0x398] ;  /* 0x0000e600ff047b82 */ /* 0x000e620000000a00 */
[----:B0-----:R-:W-:-:S05]  /*11b0*/  IMAD.WIDE R2, R6, 0x4, R2 ;  /* 0x0000000406027825 */ /* 0x001fca00078e0202 */
[----:B------:R-:W-:Y:S01]  /*11c0*/  STG.E desc[UR8][R2.64], R7 ;  /* 0x0000000702007986 */ /* 0x000fe2000c101908 */
[----:B-1----:R-:W-:-:S05]  /*11d0*/  IMAD.WIDE R4, R6, 0x4, R4 ;  /* 0x0000000406047825 */ /* 0x002fca00078e0204 */
[----:B------:R-:W-:Y:S01]  /*11e0*/  STG.E desc[UR8][R4.64], R6 ;  /* 0x0000000604007986 */ /* 0x000fe2000c101908 */
[----:B------:R-:W-:Y:S05]  /*11f0*/  EXIT ;  /* 0x000000000000794d */ /* 0x000fea0003800000 */
        .weak           $__internal_2_$__cuda_sm20_sqrt_rn_f32_slowpath
        .type           $__internal_2_$__cuda_sm20_sqrt_rn_f32_slowpath,@function
        .size           $__internal_2_$__cuda_sm20_sqrt_rn_f32_slowpath,($__internal_3_$__cuda_sm3x_div_rn_noftz_f32_slowpath - $__internal_2_$__cuda_sm20_sqrt_rn_f32_slowpath)
$__internal_2_$__cuda_sm20_sqrt_rn_f32_slowpath:
        /* <DEDUP_REMOVED lines=14> */
[----:B------:R-:W-:Y:S02]  /*12e0*/  @!P0 MOV R2, R0 ;  /* 0x0000000000028202 */ /* 0x000fe40000000f00 */
[----:B------:R-:W-:-:S04]  /*12f0*/  @P0 FADD.FTZ R5, -R4, -RZ ;  /* 0x800000ff04050221 */ /* 0x000fc80000010100 */
[----:B------:R-:W-:-:S04]  /*1300*/  @P0 FFMA R5, R4, R5, R3 ;  /* 0x0000000504050223 */ /* 0x000fc80000000003 */
[----:B------:R-:W-:-:S04]  /*1310*/  @P0 FFMA R5, R5, R8, R4 ;  /* 0x0000000805050223 */ /* 0x000fc80000000004 */
[----:B------:R-:W-:-:S07]  /*1320*/  @P0 FMUL.FTZ R2, R5, 2.3283064365386962891e-10 ;  /* 0x2f80000005020820 */ /* 0x000fce0000410000 */
.L_x_44:
[----:B------:R-:W-:Y:S01]  /*1330*/  HFMA2 R3, -RZ, RZ, 0, 0 ;  /* 0x00000000ff037431 */ /* 0x000fe200000001ff */
[----:B------:R-:W-:Y:S02]  /*1340*/  MOV R0, R2 ;  /* 0x0000000200007202 */ /* 0x000fe40000000f00 */
[----:B------:R-:W-:-:S04]  /*1350*/  MOV R2, R9 ;  /* 0x0000000900027202 */ /* 0x000fc80000000f00 */
[----:B------:R-:W-:Y:S05]  /*1360*/  RET.REL.NODEC R2 `(agentic_cosine_similarity_kernel) ;  /* 0xffffffec02247950 */ /* 0x000fea0003c3ffff */
        .weak           $__internal_3_$__cuda_sm3x_div_rn_noftz_f32_slowpath
        .type           $__internal_3_$__cuda_sm3x_div_rn_noftz_f32_slowpath,@function
        .size           $__internal_3_$__cuda_sm3x_div_rn_noftz_f32_slowpath,(.L_x_60 - $__internal_3_$__cuda_sm3x_div_rn_noftz_f32_slowpath)
$__internal_3_$__cuda_sm3x_div_rn_noftz_f32_slowpath:
[----:B------:R-:W-:Y:S01]  /*1370*/  SHF.R.U32.HI R5, RZ, 0x17, R3 ;  /* 0x00000017ff057819 */ /* 0x000fe20000011603 */
[----:B------:R-:W-:Y:S01]  /*1380*/  BSSY.RECONVERGENT B1, `(.L_x_45) ;  /* 0x0000062000017945 */ /* 0x000fe20003800200 */
[----:B------:R-:W-:Y:S02]  /*1390*/  SHF.R.U32.HI R4, RZ, 0x17, R0 ;  /* 0x00000017ff047819 */ /* 0x000fe40000011600 */
[----:B------:R-:W-:Y:S02]  /*13a0*/  LOP3.LUT R12, R5, 0xff, RZ, 0xc0, !PT ;  /* 0x000000ff050c7812 */ /* 0x000fe400078ec0ff */
[----:B------:R-:W-:Y:S02]  /*13b0*/  LOP3.LUT R9, R4, 0xff, RZ, 0xc0, !PT ;  /* 0x000000ff04097812 */ /* 0x000fe400078ec0ff */
[----:B------:R-:W-:Y:S02]  /*13c0*/  IADD3 R7, PT, PT, R12, -0x1, RZ ;  /* 0xffffffff0c077810 */ /* 0x000fe40007ffe0ff */
[----:B------:R-:W-:-:S02]  /*13d0*/  IADD3 R5, PT, PT, R9, -0x1, RZ ;  /* 0xffffffff09057810 */ /* 0x000fc40007ffe0ff */
        /* <DEDUP_REMOVED lines=23> */
[----:B------:R-:W-:Y:S01]  /*1550*/  @!P0 FFMA R0, R0, 1.84467440737095516160e+19, RZ ;  /* 0x5f80000000008823 */ /* 0x000fe200000000ff */
[----:B------:R-:W-:Y:S01]  /*1560*/  @!P0 MOV R4, 0xffffffc0 ;  /* 0xffffffc000048802 */ /* 0x000fe20000000f00 */
[----:B------:R-:W-:-:S03]  /*1570*/  @!P1 FFMA R3, R3, 1.84467440737095516160e+19, RZ ;  /* 0x5f80000003039823 */ /* 0x000fc600000000ff */
[----:B------:R-:W-:-:S07]  /*1580*/  @!P1 IADD3 R4, PT, PT, R4, 0x40, RZ ;  /* 0x0000004004049810 */ /* 0x000fce0007ffe0ff */
.L_x_46:
        /* <DEDUP_REMOVED lines=13> */
[----:B------:R-:W-:Y:S01]  /*1660*/  FFMA R10, R7, R9, R0 ;  /* 0x00000009070a7223 */ /* 0x000fe20000000000 */
[----:B------:R-:W-:-:S03]  /*1670*/  IADD3 R5, PT, PT, R5, R4, RZ ;  /* 0x0000000405057210 */ /* 0x000fc60007ffe0ff */
        /* <DEDUP_REMOVED lines=20> */
[----:B------:R-:W-:Y:S02]  /*17c0*/  ISETP.NE.AND P1, PT, R7, RZ, PT ;  /* 0x000000ff0700720c */ /* 0x000fe40003f25270 */
[----:B------:R-:W-:Y:S02]  /*17d0*/  LOP3.LUT R5, R5, 0x800000, RZ, 0xfc, !PT ;  /* 0x0080000005057812 */ /* 0x000fe400078efcff */
[----:B------:R-:W-:-:S02]  /*17e0*/  IADD3 R7, PT, PT, -R7, RZ, RZ ;  /* 0x000000ff07077210 */ /* 0x000fc40007ffe1ff */
[----:B------:R-:W-:Y:S02]  /*17f0*/  SHF.L.U32 R8, R5, R8, RZ ;  /* 0x0000000805087219 */ /* 0x000fe400000006ff */
[----:B------:R-:W-:Y:S02]  /*1800*/  FSETP.NEU.FTZ.AND P0, PT, R3, R4, PT ;  /* 0x000000040300720b */ /* 0x000fe40003f1d000 */
        /* <DEDUP_REMOVED lines=11> */
.L_x_53:
[----:B------:R-:W-:-:S04]  /*18c0*/  LOP3.LUT R0, R0, 0x80000000, RZ, 0xc0, !PT ;  /* 0x8000000000007812 */ /* 0x000fc800078ec0ff */
[----:B------:R-:W-:Y:S01]  /*18d0*/  LOP3.LUT R0, R0, 0x7f800000, RZ, 0xfc, !PT ;  /* 0x7f80000000007812 */ /* 0x000fe200078efcff */
[----:B------:R-:W-:Y:S06]  /*18e0*/  BRA `(.L_x_54) ;  /* 0x0000000000047947 */ /* 0x000fec0003800000 */
.L_x_52:
[----:B------:R-:W-:-:S07]  /*18f0*/  LEA R0, R5, R0, 0x17 ;  /* 0x0000000005007211 */ /* 0x000fce00078eb8ff */
.L_x_54:
[----:B------:R-:W-:Y:S05]  /*1900*/  BSYNC.RECONVERGENT B2 ;  /* 0x0000000000027941 */ /* 0x000fea0003800200 */
.L_x_51:
[----:B------:R-:W-:Y:S05]  /*1910*/  BRA `(.L_x_55) ;  /* 0x0000000000207947 */ /* 0x000fea0003800000 */
.L_x_50:
[----:B------:R-:W-:-:S04]  /*1920*/  LOP3.LUT R0, R3, 0x80000000, R0, 0x48, !PT ;  /* 0x8000000003007812 */ /* 0x000fc800078e4800 */
[----:B------:R-:W-:Y:S01]  /*1930*/  LOP3.LUT R0, R0, 0x7f800000, RZ, 0xfc, !PT ;  /* 0x7f80000000007812 */ /* 0x000fe200078efcff */
[----:B------:R-:W-:Y:S06]  /*1940*/  BRA `(.L_x_55) ;  /* 0x0000000000147947 */ /* 0x000fec0003800000 */
.L_x_49:
[----:B------:R-:W-:Y:S01]  /*1950*/  LOP3.LUT R0, R3, 0x80000000, R0, 0x48, !PT ;  /* 0x8000000003007812 */ /* 0x000fe200078e4800 */
[----:B------:R-:W-:Y:S06]  /*1960*/  BRA `(.L_x_55) ;  /* 0x00000000000c7947 */ /* 0x000fec0003800000 */
.L_x_48:
[----:B------:R-:W0:Y:S01]  /*1970*/  MUFU.RSQ R0, -QNAN ;  /* 0xffc0000000007908 */ /* 0x000e220000001400 */
[----:B------:R-:W-:Y:S05]  /*1980*/  BRA `(.L_x_55) ;  /* 0x0000000000047947 */ /* 0x000fea0003800000 */
.L_x_47:
[----:B------:R-:W-:-:S07]  /*1990*/  FADD.FTZ R0, R0, R3 ;  /* 0x0000000300007221 */ /* 0x000fce0000010000 */
.L_x_55:
[----:B------:R-:W-:Y:S05]  /*19a0*/  BSYNC.RECONVERGENT B1 ;  /* 0x0000000000017941 */ /* 0x000fea0003800200 */
.L_x_45:
[----:B------:R-:W-:-:S04]  /*19b0*/  HFMA2 R3, -RZ, RZ, 0, 0 ;  /* 0x00000000ff037431 */ /* 0x000fc800000001ff */
[----:B0-----:R-:W-:Y:S05]  /*19c0*/  RET.REL.NODEC R2 `(agentic_cosine_similarity_kernel) ;  /* 0xffffffe4028c7950 */ /* 0x001fea0003c3ffff */
.L_x_56:
        /* <DEDUP_REMOVED lines=11> */
.L_x_60:


//--------------------- .nv.shared.select_top_k_kernel --------------------------
	.section	.nv.shared.select_top_k_kernel,"aw",@nobits
	.sectionflags	@""
	.align	16
	.zero		1024


//--------------------- .nv.shared.reserved.0     --------------------------
	.section	.nv.shared.reserved.0,"aw",@nobits
	.weak		__nv_reservedSMEM_offset_0_alias
	.size		__nv_reservedSMEM_offset_0_alias, 0, 64
	.other		__nv_reservedSMEM_offset_0_alias,@"STO_CUDA_RESERVED_SHARED STV_DEFAULT"
__nv_reservedSMEM_offset_0_alias:
	.zero		0
	.zero		64


//--------------------- .nv.shared.agentic_batch_similarity_kernel --------------------------
	.section	.nv.shared.agentic_batch_similarity_kernel,"aw",@nobits
	.sectionflags	@""
	.align	16
	.zero		1024


//--------------------- .nv.shared.agentic_cosine_similarity_kernel --------------------------
	.section	.nv.shared.agentic_cosine_similarity_kernel,"aw",@nobits
	.sectionflags	@""
	.align	16
	.zero		1024


//--------------------- .nv.constant0.select_top_k_kernel --------------------------
	.section	.nv.constant0.select_top_k_kernel,"a",@progbits
	.sectionflags	@""
	.align	4
.nv.constant0.select_top_k_kernel:
	.zero		936


//--------------------- .nv.constant0.agentic_batch_similarity_kernel --------------------------
	.section	.nv.constant0.agentic_batch_similarity_kernel,"a",@progbits
	.sectionflags	@""
	.align	4
.nv.constant0.agentic_batch_similarity_kernel:
	.zero		940


//--------------------- .nv.constant0.agentic_cosine_similarity_kernel --------------------------
	.section	.nv.constant0.agentic_cosine_similarity_kernel,"a",@progbits
	.sectionflags	@""
	.align	4
.nv.constant0.agentic_cosine_similarity_kernel:
	.zero		936


//--------------------- SYMBOLS --------------------------

	.type		.nv.reservedSmem.offset0,@object
	.size		.nv.reservedSmem.offset0,0x4
	.type		.nv.reservedSmem.cap,@object
	.size		.nv.reservedSmem.cap,0x4
